//
// Generated by NVIDIA NVVM Compiler
//
// Compiler Build ID: CL-36424714
// Cuda compilation tools, release 13.0, V13.0.88
// Based on NVVM 20.0.0
//

.version 9.0
.target sm_100
.address_size 64

	// .globl	find_roots
.global .align 4 .u32 stack_id;

.visible .entry find_roots(
	.param .u32 find_roots_param_0,
	.param .u64 .ptr .align 1 find_roots_param_1,
	.param .u64 .ptr .align 1 find_roots_param_2,
	.param .u64 .ptr .align 1 find_roots_param_3,
	.param .u64 .ptr .align 1 find_roots_param_4,
	.param .u64 .ptr .align 1 find_roots_param_5
)
{
	.reg .pred 	%p<3>;
	.reg .b16 	%rs<3>;
	.reg .b32 	%r<11>;
	.reg .b64 	%rd<19>;

	ld.param.u32 	%r2, [find_roots_param_0];
	ld.param.u64 	%rd3, [find_roots_param_1];
	ld.param.u64 	%rd5, [find_roots_param_2];
	ld.param.u64 	%rd4, [find_roots_param_3];
	ld.param.u64 	%rd6, [find_roots_param_5];
	cvta.to.global.u64 	%rd1, %rd5;
	cvta.to.global.u64 	%rd2, %rd6;
	mov.u32 	%r3, %ntid.x;
	mov.u32 	%r4, %ctaid.x;
	mov.u32 	%r5, %tid.x;
	mad.lo.s32 	%r1, %r3, %r4, %r5;
	setp.ge.u32 	%p1, %r1, %r2;
	@%p1 bra 	$L__BB0_4;
	cvta.to.global.u64 	%rd7, %rd4;
	mul.wide.u32 	%rd8, %r1, 4;
	add.s64 	%rd9, %rd7, %rd8;
	ld.global.u32 	%r6, [%rd9+4];
	ld.global.u32 	%r7, [%rd9];
	sub.s32 	%r8, %r6, %r7;
	setp.ne.s32 	%p2, %r8, 1;
	@%p2 bra 	$L__BB0_3;
	cvt.u64.u32 	%rd14, %r1;
	add.s64 	%rd15, %rd2, %rd14;
	mov.b16 	%rs2, 1;
	st.global.u8 	[%rd15], %rs2;
	add.s64 	%rd17, %rd1, %rd8;
	mov.b32 	%r9, 0;
	st.global.u32 	[%rd17], %r9;
	cvta.to.global.u64 	%rd18, %rd3;
	atom.global.add.u32 	%r10, [%rd18], 1;
	bra.uni 	$L__BB0_4;
$L__BB0_3:
	cvt.u64.u32 	%rd10, %r1;
	add.s64 	%rd11, %rd2, %rd10;
	mov.b16 	%rs1, 0;
	st.global.u8 	[%rd11], %rs1;
	add.s64 	%rd13, %rd1, %rd8;
	st.global.u32 	[%rd13], %r2;
$L__BB0_4:
	ret;

}
	// .globl	analyze
.visible .entry analyze(
	.param .u32 analyze_param_0,
	.param .u32 analyze_param_1,
	.param .u64 .ptr .align 1 analyze_param_2,
	.param .u64 .ptr .align 1 analyze_param_3,
	.param .u64 .ptr .align 1 analyze_param_4,
	.param .u64 .ptr .align 1 analyze_param_5,
	.param .u64 .ptr .align 1 analyze_param_6
)
{
	.reg .pred 	%p<13>;
	.reg .b16 	%rs<6>;
	.reg .b32 	%r<30>;
	.reg .b64 	%rd<34>;

	ld.param.u32 	%r19, [analyze_param_0];
	ld.param.u32 	%r18, [analyze_param_1];
	ld.param.u64 	%rd11, [analyze_param_3];
	ld.param.u64 	%rd9, [analyze_param_4];
	ld.param.u64 	%rd10, [analyze_param_5];
	ld.param.u64 	%rd12, [analyze_param_6];
	cvta.to.global.u64 	%rd1, %rd11;
	cvta.to.global.u64 	%rd2, %rd12;
	mov.u32 	%r20, %ntid.x;
	mov.u32 	%r21, %ctaid.x;
	mov.u32 	%r22, %tid.x;
	mad.lo.s32 	%r1, %r20, %r21, %r22;
	setp.ge.u32 	%p1, %r1, %r19;
	@%p1 bra 	$L__BB1_19;
	cvta.to.global.u64 	%rd13, %rd9;
	mul.wide.u32 	%rd14, %r1, 4;
	add.s64 	%rd15, %rd13, %rd14;
	ld.global.u32 	%r23, [%rd15];
	add.s32 	%r24, %r18, -1;
	setp.ne.s32 	%p2, %r23, %r24;
	@%p2 bra 	$L__BB1_19;
	cvta.to.global.u64 	%rd16, %rd10;
	add.s64 	%rd18, %rd16, %rd14;
	ld.global.u32 	%r2, [%rd18];
	ld.global.u32 	%r3, [%rd18+4];
	setp.ge.u32 	%p3, %r2, %r3;
	@%p3 bra 	$L__BB1_19;
	sub.s32 	%r25, %r3, %r2;
	and.b32  	%r4, %r25, 3;
	setp.eq.s32 	%p4, %r4, 0;
	mov.u32 	%r28, %r2;
	@%p4 bra 	$L__BB1_8;
	mul.wide.u32 	%rd19, %r2, 4;
	add.s64 	%rd32, %rd2, %rd19;
	neg.s32 	%r27, %r4;
	add.s32 	%r28, %r2, %r4;
$L__BB1_5:
	.pragma "nounroll";
	ld.global.u32 	%r8, [%rd32];
	setp.eq.s32 	%p5, %r8, %r1;
	@%p5 bra 	$L__BB1_7;
	cvt.u64.u32 	%rd20, %r8;
	add.s64 	%rd21, %rd1, %rd20;
	mov.b16 	%rs1, 1;
	st.global.u8 	[%rd21], %rs1;
$L__BB1_7:
	add.s64 	%rd32, %rd32, 4;
	add.s32 	%r27, %r27, 1;
	setp.ne.s32 	%p6, %r27, 0;
	@%p6 bra 	$L__BB1_5;
$L__BB1_8:
	sub.s32 	%r26, %r2, %r3;
	setp.gt.u32 	%p7, %r26, -4;
	@%p7 bra 	$L__BB1_19;
	sub.s32 	%r29, %r28, %r3;
	mul.wide.u32 	%rd22, %r28, 4;
	add.s64 	%rd23, %rd22, %rd2;
	add.s64 	%rd33, %rd23, 8;
$L__BB1_10:
	ld.global.u32 	%r13, [%rd33+-8];
	setp.eq.s32 	%p8, %r13, %r1;
	@%p8 bra 	$L__BB1_12;
	cvt.u64.u32 	%rd24, %r13;
	add.s64 	%rd25, %rd1, %rd24;
	mov.b16 	%rs2, 1;
	st.global.u8 	[%rd25], %rs2;
$L__BB1_12:
	ld.global.u32 	%r14, [%rd33+-4];
	setp.eq.s32 	%p9, %r14, %r1;
	@%p9 bra 	$L__BB1_14;
	cvt.u64.u32 	%rd26, %r14;
	add.s64 	%rd27, %rd1, %rd26;
	mov.b16 	%rs3, 1;
	st.global.u8 	[%rd27], %rs3;
$L__BB1_14:
	ld.global.u32 	%r15, [%rd33];
	setp.eq.s32 	%p10, %r15, %r1;
	@%p10 bra 	$L__BB1_16;
	cvt.u64.u32 	%rd28, %r15;
	add.s64 	%rd29, %rd1, %rd28;
	mov.b16 	%rs4, 1;
	st.global.u8 	[%rd29], %rs4;
$L__BB1_16:
	ld.global.u32 	%r16, [%rd33+4];
	setp.eq.s32 	%p11, %r16, %r1;
	@%p11 bra 	$L__BB1_18;
	cvt.u64.u32 	%rd30, %r16;
	add.s64 	%rd31, %rd1, %rd30;
	mov.b16 	%rs5, 1;
	st.global.u8 	[%rd31], %rs5;
$L__BB1_18:
	add.s32 	%r29, %r29, 4;
	add.s64 	%rd33, %rd33, 16;
	setp.ne.s32 	%p12, %r29, 0;
	@%p12 bra 	$L__BB1_10;
$L__BB1_19:
	ret;

}
	// .globl	find_roots_in_candidates
.visible .entry find_roots_in_candidates(
	.param .u32 find_roots_in_candidates_param_0,
	.param .u32 find_roots_in_candidates_param_1,
	.param .u64 .ptr .align 1 find_roots_in_candidates_param_2,
	.param .u64 .ptr .align 1 find_roots_in_candidates_param_3,
	.param .u64 .ptr .align 1 find_roots_in_candidates_param_4,
	.param .u64 .ptr .align 1 find_roots_in_candidates_param_5,
	.param .u64 .ptr .align 1 find_roots_in_candidates_param_6,
	.param .u64 .ptr .align 1 find_roots_in_candidates_param_7
)
{
	.reg .pred 	%p<7>;
	.reg .b16 	%rs<6>;
	.reg .b32 	%r<15>;
	.reg .b64 	%rd<27>;

	ld.param.u32 	%r8, [find_roots_in_candidates_param_0];
	ld.param.u32 	%r7, [find_roots_in_candidates_param_1];
	ld.param.u64 	%rd6, [find_roots_in_candidates_param_2];
	ld.param.u64 	%rd10, [find_roots_in_candidates_param_3];
	ld.param.u64 	%rd7, [find_roots_in_candidates_param_4];
	ld.param.u64 	%rd11, [find_roots_in_candidates_param_5];
	ld.param.u64 	%rd8, [find_roots_in_candidates_param_6];
	ld.param.u64 	%rd9, [find_roots_in_candidates_param_7];
	cvta.to.global.u64 	%rd1, %rd11;
	cvta.to.global.u64 	%rd2, %rd10;
	mov.u32 	%r9, %ntid.x;
	mov.u32 	%r10, %ctaid.x;
	mov.u32 	%r11, %tid.x;
	mad.lo.s32 	%r1, %r9, %r10, %r11;
	setp.ge.u32 	%p1, %r1, %r8;
	@%p1 bra 	$L__BB2_11;
	cvta.to.global.u64 	%rd12, %rd7;
	cvt.u64.u32 	%rd13, %r1;
	add.s64 	%rd3, %rd12, %rd13;
	ld.global.u8 	%rs1, [%rd3];
	setp.ne.s16 	%p2, %rs1, 0;
	@%p2 bra 	$L__BB2_3;
	add.s64 	%rd26, %rd2, %rd13;
	mov.b16 	%rs5, 0;
	st.global.u8 	[%rd26], %rs5;
	bra.uni 	$L__BB2_11;
$L__BB2_3:
	cvta.to.global.u64 	%rd15, %rd8;
	mul.wide.u32 	%rd16, %r1, 4;
	add.s64 	%rd17, %rd15, %rd16;
	ld.global.u32 	%r14, [%rd17];
	ld.global.u32 	%r3, [%rd17+4];
	add.s64 	%rd4, %rd2, %rd13;
	mov.b16 	%rs2, 1;
	st.global.u8 	[%rd4], %rs2;
	setp.ge.u32 	%p3, %r14, %r3;
	@%p3 bra 	$L__BB2_9;
	cvta.to.global.u64 	%rd5, %rd9;
$L__BB2_5:
	mul.wide.u32 	%rd18, %r14, 4;
	add.s64 	%rd19, %rd5, %rd18;
	ld.global.u32 	%r5, [%rd19];
	setp.eq.s32 	%p4, %r5, %r1;
	@%p4 bra 	$L__BB2_8;
	mul.wide.u32 	%rd20, %r5, 4;
	add.s64 	%rd21, %rd1, %rd20;
	ld.global.u32 	%r12, [%rd21];
	setp.lt.u32 	%p5, %r12, %r7;
	@%p5 bra 	$L__BB2_8;
	mov.b16 	%rs3, 0;
	st.global.u8 	[%rd4], %rs3;
	bra.uni 	$L__BB2_10;
$L__BB2_8:
	add.s32 	%r14, %r14, 1;
	setp.ne.s32 	%p6, %r14, %r3;
	@%p6 bra 	$L__BB2_5;
$L__BB2_9:
	add.s64 	%rd23, %rd1, %rd16;
	st.global.u32 	[%rd23], %r7;
	cvta.to.global.u64 	%rd24, %rd6;
	atom.global.add.u32 	%r13, [%rd24], 1;
$L__BB2_10:
	mov.b16 	%rs4, 0;
	st.global.u8 	[%rd3], %rs4;
$L__BB2_11:
	ret;

}
	// .globl	solve_lower_float
.visible .entry solve_lower_float(
	.param .u32 solve_lower_float_param_0,
	.param .u64 .ptr .align 1 solve_lower_float_param_1,
	.param .u64 .ptr .align 1 solve_lower_float_param_2,
	.param .u64 .ptr .align 1 solve_lower_float_param_3,
	.param .u64 .ptr .align 1 solve_lower_float_param_4,
	.param .u64 .ptr .align 1 solve_lower_float_param_5,
	.param .u64 .ptr .align 1 solve_lower_float_param_6
)
{
	.reg .pred 	%p<6>;
	.reg .b16 	%rs<3>;
	.reg .b32 	%r<14>;
	.reg .b32 	%f<12>;
	.reg .b64 	%rd<32>;

	ld.param.u32 	%r8, [solve_lower_float_param_0];
	ld.param.u64 	%rd7, [solve_lower_float_param_1];
	ld.param.u64 	%rd10, [solve_lower_float_param_2];
	ld.param.u64 	%rd8, [solve_lower_float_param_3];
	ld.param.u64 	%rd9, [solve_lower_float_param_4];
	ld.param.u64 	%rd11, [solve_lower_float_param_5];
	ld.param.u64 	%rd12, [solve_lower_float_param_6];
	cvta.to.global.u64 	%rd1, %rd10;
	cvta.to.global.u64 	%rd2, %rd12;
	cvta.to.global.u64 	%rd3, %rd11;
	atom.global.add.u32 	%r1, [stack_id], 1;
	setp.ge.u32 	%p1, %r1, %r8;
	@%p1 bra 	$L__BB3_8;
	cvta.to.global.u64 	%rd13, %rd7;
	cvta.to.global.u64 	%rd14, %rd8;
	mul.wide.s32 	%rd15, %r1, 4;
	add.s64 	%rd16, %rd13, %rd15;
	ld.global.u32 	%r2, [%rd16];
	mul.wide.u32 	%rd17, %r2, 4;
	add.s64 	%rd18, %rd14, %rd17;
	ld.global.u32 	%r13, [%rd18];
	add.s32 	%r9, %r2, 1;
	mul.wide.u32 	%rd19, %r9, 4;
	add.s64 	%rd20, %rd14, %rd19;
	ld.global.u32 	%r10, [%rd20];
	add.s32 	%r4, %r10, -1;
	mul.wide.u32 	%rd21, %r4, 4;
	add.s64 	%rd22, %rd3, %rd21;
	ld.global.f32 	%f1, [%rd22];
	add.s64 	%rd4, %rd2, %rd17;
	ld.volatile.global.f32 	%f11, [%rd4];
	setp.ge.u32 	%p2, %r13, %r4;
	@%p2 bra 	$L__BB3_6;
	cvta.to.global.u64 	%rd5, %rd9;
$L__BB3_3:
	mul.wide.u32 	%rd23, %r13, 4;
	add.s64 	%rd24, %rd5, %rd23;
	ld.global.u32 	%r6, [%rd24];
	cvt.u64.u32 	%rd25, %r6;
	add.s64 	%rd6, %rd1, %rd25;
$L__BB3_4:
	ld.volatile.global.u8 	%rs1, [%rd6];
	setp.eq.s16 	%p3, %rs1, 0;
	@%p3 bra 	$L__BB3_4;
	add.s64 	%rd27, %rd3, %rd23;
	ld.global.f32 	%f6, [%rd27];
	mul.wide.u32 	%rd28, %r6, 4;
	add.s64 	%rd29, %rd2, %rd28;
	ld.volatile.global.f32 	%f7, [%rd29];
	mul.f32 	%f8, %f6, %f7;
	sub.f32 	%f11, %f11, %f8;
	add.s32 	%r13, %r13, 1;
	setp.ne.s32 	%p4, %r13, %r4;
	@%p4 bra 	$L__BB3_3;
$L__BB3_6:
	cvt.u64.u32 	%rd30, %r2;
	div.rn.f32 	%f9, %f11, %f1;
	st.volatile.global.f32 	[%rd4], %f9;
	add.s64 	%rd31, %rd1, %rd30;
	mov.b16 	%rs2, 1;
	st.volatile.global.u8 	[%rd31], %rs2;
	add.s32 	%r11, %r8, -1;
	setp.ne.s32 	%p5, %r1, %r11;
	@%p5 bra 	$L__BB3_8;
	mov.b32 	%r12, 0;
	st.global.u32 	[stack_id], %r12;
$L__BB3_8:
	ret;

}
	// .globl	solve_lower_double
.visible .entry solve_lower_double(
	.param .u32 solve_lower_double_param_0,
	.param .u64 .ptr .align 1 solve_lower_double_param_1,
	.param .u64 .ptr .align 1 solve_lower_double_param_2,
	.param .u64 .ptr .align 1 solve_lower_double_param_3,
	.param .u64 .ptr .align 1 solve_lower_double_param_4,
	.param .u64 .ptr .align 1 solve_lower_double_param_5,
	.param .u64 .ptr .align 1 solve_lower_double_param_6
)
{
	.reg .pred 	%p<6>;
	.reg .b16 	%rs<3>;
	.reg .b32 	%r<14>;
	.reg .b64 	%rd<33>;
	.reg .b64 	%fd<12>;

	ld.param.u32 	%r8, [solve_lower_double_param_0];
	ld.param.u64 	%rd7, [solve_lower_double_param_1];
	ld.param.u64 	%rd10, [solve_lower_double_param_2];
	ld.param.u64 	%rd8, [solve_lower_double_param_3];
	ld.param.u64 	%rd9, [solve_lower_double_param_4];
	ld.param.u64 	%rd11, [solve_lower_double_param_5];
	ld.param.u64 	%rd12, [solve_lower_double_param_6];
	cvta.to.global.u64 	%rd1, %rd10;
	cvta.to.global.u64 	%rd2, %rd12;
	cvta.to.global.u64 	%rd3, %rd11;
	atom.global.add.u32 	%r1, [stack_id], 1;
	setp.ge.u32 	%p1, %r1, %r8;
	@%p1 bra 	$L__BB4_8;
	cvta.to.global.u64 	%rd13, %rd7;
	cvta.to.global.u64 	%rd14, %rd8;
	mul.wide.s32 	%rd15, %r1, 4;
	add.s64 	%rd16, %rd13, %rd15;
	ld.global.u32 	%r2, [%rd16];
	mul.wide.u32 	%rd17, %r2, 4;
	add.s64 	%rd18, %rd14, %rd17;
	ld.global.u32 	%r13, [%rd18];
	add.s32 	%r9, %r2, 1;
	mul.wide.u32 	%rd19, %r9, 4;
	add.s64 	%rd20, %rd14, %rd19;
	ld.global.u32 	%r10, [%rd20];
	add.s32 	%r4, %r10, -1;
	mul.wide.u32 	%rd21, %r4, 8;
	add.s64 	%rd22, %rd3, %rd21;
	ld.global.f64 	%fd1, [%rd22];
	mul.wide.u32 	%rd23, %r2, 8;
	add.s64 	%rd4, %rd2, %rd23;
	ld.volatile.global.f64 	%fd11, [%rd4];
	setp.ge.u32 	%p2, %r13, %r4;
	@%p2 bra 	$L__BB4_6;
	cvta.to.global.u64 	%rd5, %rd9;
$L__BB4_3:
	mul.wide.u32 	%rd24, %r13, 4;
	add.s64 	%rd25, %rd5, %rd24;
	ld.global.u32 	%r6, [%rd25];
	cvt.u64.u32 	%rd26, %r6;
	add.s64 	%rd6, %rd1, %rd26;
$L__BB4_4:
	ld.volatile.global.u8 	%rs1, [%rd6];
	setp.eq.s16 	%p3, %rs1, 0;
	@%p3 bra 	$L__BB4_4;
	mul.wide.u32 	%rd27, %r13, 8;
	add.s64 	%rd28, %rd3, %rd27;
	ld.global.f64 	%fd6, [%rd28];
	mul.wide.u32 	%rd29, %r6, 8;
	add.s64 	%rd30, %rd2, %rd29;
	ld.volatile.global.f64 	%fd7, [%rd30];
	mul.f64 	%fd8, %fd6, %fd7;
	sub.f64 	%fd11, %fd11, %fd8;
	add.s32 	%r13, %r13, 1;
	setp.ne.s32 	%p4, %r13, %r4;
	@%p4 bra 	$L__BB4_3;
$L__BB4_6:
	cvt.u64.u32 	%rd31, %r2;
	div.rn.f64 	%fd9, %fd11, %fd1;
	st.volatile.global.f64 	[%rd4], %fd9;
	add.s64 	%rd32, %rd1, %rd31;
	mov.b16 	%rs2, 1;
	st.volatile.global.u8 	[%rd32], %rs2;
	add.s32 	%r11, %r8, -1;
	setp.ne.s32 	%p5, %r1, %r11;
	@%p5 bra 	$L__BB4_8;
	mov.b32 	%r12, 0;
	st.global.u32 	[stack_id], %r12;
$L__BB4_8:
	ret;

}
	// .globl	solve_upper_float
.visible .entry solve_upper_float(
	.param .u32 solve_upper_float_param_0,
	.param .u64 .ptr .align 1 solve_upper_float_param_1,
	.param .u64 .ptr .align 1 solve_upper_float_param_2,
	.param .u64 .ptr .align 1 solve_upper_float_param_3,
	.param .u64 .ptr .align 1 solve_upper_float_param_4,
	.param .u64 .ptr .align 1 solve_upper_float_param_5,
	.param .u64 .ptr .align 1 solve_upper_float_param_6
)
{
	.reg .pred 	%p<6>;
	.reg .b16 	%rs<3>;
	.reg .b32 	%r<14>;
	.reg .b32 	%f<12>;
	.reg .b64 	%rd<32>;

	ld.param.u32 	%r8, [solve_upper_float_param_0];
	ld.param.u64 	%rd7, [solve_upper_float_param_1];
	ld.param.u64 	%rd10, [solve_upper_float_param_2];
	ld.param.u64 	%rd8, [solve_upper_float_param_3];
	ld.param.u64 	%rd9, [solve_upper_float_param_4];
	ld.param.u64 	%rd11, [solve_upper_float_param_5];
	ld.param.u64 	%rd12, [solve_upper_float_param_6];
	cvta.to.global.u64 	%rd1, %rd10;
	cvta.to.global.u64 	%rd2, %rd12;
	cvta.to.global.u64 	%rd3, %rd11;
	atom.global.add.u32 	%r1, [stack_id], 1;
	setp.ge.u32 	%p1, %r1, %r8;
	@%p1 bra 	$L__BB5_8;
	cvta.to.global.u64 	%rd13, %rd7;
	cvta.to.global.u64 	%rd14, %rd8;
	mul.wide.s32 	%rd15, %r1, 4;
	add.s64 	%rd16, %rd13, %rd15;
	ld.global.u32 	%r2, [%rd16];
	mul.wide.u32 	%rd17, %r2, 4;
	add.s64 	%rd18, %rd14, %rd17;
	ld.global.u32 	%r3, [%rd18];
	add.s32 	%r9, %r2, 1;
	mul.wide.u32 	%rd19, %r9, 4;
	add.s64 	%rd20, %rd14, %rd19;
	ld.global.u32 	%r10, [%rd20];
	mul.wide.u32 	%rd21, %r3, 4;
	add.s64 	%rd22, %rd3, %rd21;
	ld.global.f32 	%f1, [%rd22];
	add.s64 	%rd4, %rd2, %rd17;
	ld.volatile.global.f32 	%f11, [%rd4];
	add.s32 	%r13, %r10, -1;
	setp.le.u32 	%p2, %r13, %r3;
	@%p2 bra 	$L__BB5_6;
	cvta.to.global.u64 	%rd5, %rd9;
$L__BB5_3:
	mul.wide.u32 	%rd23, %r13, 4;
	add.s64 	%rd24, %rd5, %rd23;
	ld.global.u32 	%r6, [%rd24];
	cvt.u64.u32 	%rd25, %r6;
	add.s64 	%rd6, %rd1, %rd25;
$L__BB5_4:
	ld.volatile.global.u8 	%rs1, [%rd6];
	setp.eq.s16 	%p3, %rs1, 0;
	@%p3 bra 	$L__BB5_4;
	add.s64 	%rd27, %rd3, %rd23;
	ld.global.f32 	%f6, [%rd27];
	mul.wide.u32 	%rd28, %r6, 4;
	add.s64 	%rd29, %rd2, %rd28;
	ld.volatile.global.f32 	%f7, [%rd29];
	mul.f32 	%f8, %f6, %f7;
	sub.f32 	%f11, %f11, %f8;
	add.s32 	%r13, %r13, -1;
	setp.gt.u32 	%p4, %r13, %r3;
	@%p4 bra 	$L__BB5_3;
$L__BB5_6:
	cvt.u64.u32 	%rd30, %r2;
	div.rn.f32 	%f9, %f11, %f1;
	st.volatile.global.f32 	[%rd4], %f9;
	add.s64 	%rd31, %rd1, %rd30;
	mov.b16 	%rs2, 1;
	st.volatile.global.u8 	[%rd31], %rs2;
	add.s32 	%r11, %r8, -1;
	setp.ne.s32 	%p5, %r1, %r11;
	@%p5 bra 	$L__BB5_8;
	mov.b32 	%r12, 0;
	st.global.u32 	[stack_id], %r12;
$L__BB5_8:
	ret;

}
	// .globl	solve_upper_double
.visible .entry solve_upper_double(
	.param .u32 solve_upper_double_param_0,
	.param .u64 .ptr .align 1 solve_upper_double_param_1,
	.param .u64 .ptr .align 1 solve_upper_double_param_2,
	.param .u64 .ptr .align 1 solve_upper_double_param_3,
	.param .u64 .ptr .align 1 solve_upper_double_param_4,
	.param .u64 .ptr .align 1 solve_upper_double_param_5,
	.param .u64 .ptr .align 1 solve_upper_double_param_6
)
{
	.reg .pred 	%p<6>;
	.reg .b16 	%rs<3>;
	.reg .b32 	%r<14>;
	.reg .b64 	%rd<33>;
	.reg .b64 	%fd<12>;

	ld.param.u32 	%r8, [solve_upper_double_param_0];
	ld.param.u64 	%rd7, [solve_upper_double_param_1];
	ld.param.u64 	%rd10, [solve_upper_double_param_2];
	ld.param.u64 	%rd8, [solve_upper_double_param_3];
	ld.param.u64 	%rd9, [solve_upper_double_param_4];
	ld.param.u64 	%rd11, [solve_upper_double_param_5];
	ld.param.u64 	%rd12, [solve_upper_double_param_6];
	cvta.to.global.u64 	%rd1, %rd10;
	cvta.to.global.u64 	%rd2, %rd12;
	cvta.to.global.u64 	%rd3, %rd11;
	atom.global.add.u32 	%r1, [stack_id], 1;
	setp.ge.u32 	%p1, %r1, %r8;
	@%p1 bra 	$L__BB6_8;
	cvta.to.global.u64 	%rd13, %rd7;
	cvta.to.global.u64 	%rd14, %rd8;
	mul.wide.s32 	%rd15, %r1, 4;
	add.s64 	%rd16, %rd13, %rd15;
	ld.global.u32 	%r2, [%rd16];
	mul.wide.u32 	%rd17, %r2, 4;
	add.s64 	%rd18, %rd14, %rd17;
	ld.global.u32 	%r3, [%rd18];
	add.s32 	%r9, %r2, 1;
	mul.wide.u32 	%rd19, %r9, 4;
	add.s64 	%rd20, %rd14, %rd19;
	ld.global.u32 	%r10, [%rd20];
	mul.wide.u32 	%rd21, %r3, 8;
	add.s64 	%rd22, %rd3, %rd21;
	ld.global.f64 	%fd1, [%rd22];
	mul.wide.u32 	%rd23, %r2, 8;
	add.s64 	%rd4, %rd2, %rd23;
	ld.volatile.global.f64 	%fd11, [%rd4];
	add.s32 	%r13, %r10, -1;
	setp.le.u32 	%p2, %r13, %r3;
	@%p2 bra 	$L__BB6_6;
	cvta.to.global.u64 	%rd5, %rd9;
$L__BB6_3:
	mul.wide.u32 	%rd24, %r13, 4;
	add.s64 	%rd25, %rd5, %rd24;
	ld.global.u32 	%r6, [%rd25];
	cvt.u64.u32 	%rd26, %r6;
	add.s64 	%rd6, %rd1, %rd26;
$L__BB6_4:
	ld.volatile.global.u8 	%rs1, [%rd6];
	setp.eq.s16 	%p3, %rs1, 0;
	@%p3 bra 	$L__BB6_4;
	mul.wide.u32 	%rd27, %r13, 8;
	add.s64 	%rd28, %rd3, %rd27;
	ld.global.f64 	%fd6, [%rd28];
	mul.wide.u32 	%rd29, %r6, 8;
	add.s64 	%rd30, %rd2, %rd29;
	ld.volatile.global.f64 	%fd7, [%rd30];
	mul.f64 	%fd8, %fd6, %fd7;
	sub.f64 	%fd11, %fd11, %fd8;
	add.s32 	%r13, %r13, -1;
	setp.gt.u32 	%p4, %r13, %r3;
	@%p4 bra 	$L__BB6_3;
$L__BB6_6:
	cvt.u64.u32 	%rd31, %r2;
	div.rn.f64 	%fd9, %fd11, %fd1;
	st.volatile.global.f64 	[%rd4], %fd9;
	add.s64 	%rd32, %rd1, %rd31;
	mov.b16 	%rs2, 1;
	st.volatile.global.u8 	[%rd32], %rs2;
	add.s32 	%r11, %r8, -1;
	setp.ne.s32 	%p5, %r1, %r11;
	@%p5 bra 	$L__BB6_8;
	mov.b32 	%r12, 0;
	st.global.u32 	[stack_id], %r12;
$L__BB6_8:
	ret;

}


// ===== COMPILED SASS (sm_100) =====

	.target	sm_100

	.elftype	@"ET_EXEC"


//--------------------- .note.nv.tkinfo           --------------------------
	.section	.note.nv.tkinfo,"",@"SHT_NOTE"
	.sectionflags	@"SHF_NOTE_NV_TKINFO"
	.tkinfo
        /*0018*/ 	.word	0x00000002
        /*0030*/ 	.string	""
        /*0030*/ 	.string	"ptxas"
        /*0030*/ 	.string	"Cuda compilation tools, release 13.0, V13.0.88"
        /*0030*/ 	.string	"Build cuda_13.0.r13.0/compiler.36424714_0"
        /*0030*/ 	.string	"-arch sm_100 -m 64 "



//--------------------- .note.nv.cuinfo           --------------------------
	.section	.note.nv.cuinfo,"",@"SHT_NOTE"
	.sectionflags	@"SHF_NOTE_NV_CUINFO"
        /*0018*/ 	.short	0x0002
        /*001a*/ 	.short	0x0064
        /*001c*/ 	.short	0x0082
	.zero		2


//--------------------- .nv.info                  --------------------------
	.section	.nv.info,"",@"SHT_CUDA_INFO"
	.align	4


	//----- nvinfo : EIATTR_REGCOUNT
	.align		4
        /*0000*/ 	.byte	0x04, 0x2f
        /*0002*/ 	.short	(.L_2 - .L_1)
	.align		4
.L_1:
        /*0004*/ 	.word	index@(find_roots)
        /*0008*/ 	.word	0x0000000e


	//----- nvinfo : EIATTR_FRAME_SIZE
	.align		4
.L_2:
        /*000c*/ 	.byte	0x04, 0x11
        /*000e*/ 	.short	(.L_4 - .L_3)
	.align		4
.L_3:
        /*0010*/ 	.word	index@(find_roots)
        /*0014*/ 	.word	0x00000000


	//----- nvinfo : EIATTR_REGCOUNT
	.align		4
.L_4:
        /*0018*/ 	.byte	0x04, 0x2f
        /*001a*/ 	.short	(.L_6 - .L_5)
	.align		4
.L_5:
        /*001c*/ 	.word	index@(analyze)
        /*0020*/ 	.word	0x00000010


	//----- nvinfo : EIATTR_FRAME_SIZE
	.align		4
.L_6:
        /*0024*/ 	.byte	0x04, 0x11
        /*0026*/ 	.short	(.L_8 - .L_7)
	.align		4
.L_7:
        /*0028*/ 	.word	index@(analyze)
        /*002c*/ 	.word	0x00000000


	//----- nvinfo : EIATTR_REGCOUNT
	.align		4
.L_8:
        /*0030*/ 	.byte	0x04, 0x2f
        /*0032*/ 	.short	(.L_10 - .L_9)
	.align		4
.L_9:
        /*0034*/ 	.word	index@(find_roots_in_candidates)
        /*0038*/ 	.word	0x00000012


	//----- nvinfo : EIATTR_FRAME_SIZE
	.align		4
.L_10:
        /*003c*/ 	.byte	0x04, 0x11
        /*003e*/ 	.short	(.L_12 - .L_11)
	.align		4
.L_11:
        /*0040*/ 	.word	index@(find_roots_in_candidates)
        /*0044*/ 	.word	0x00000000


	//----- nvinfo : EIATTR_REGCOUNT
	.align		4
.L_12:
        /*0048*/ 	.byte	0x04, 0x2f
        /*004a*/ 	.short	(.L_14 - .L_13)
	.align		4
.L_13:
        /*004c*/ 	.word	index@(solve_lower_float)
        /*0050*/ 	.word	0x00000012


	//----- nvinfo : EIATTR_FRAME_SIZE
	.align		4
.L_14:
        /*0054*/ 	.byte	0x04, 0x11
        /*0056*/ 	.short	(.L_16 - .L_15)
	.align		4
.L_15:
        /*0058*/ 	.word	index@($__internal_3_$__cuda_sm3x_div_rn_noftz_f32_slowpath)
        /*005c*/ 	.word	0x00000000


	//----- nvinfo : EIATTR_FRAME_SIZE
	.align		4
.L_16:
        /*0060*/ 	.byte	0x04, 0x11
        /*0062*/ 	.short	(.L_18 - .L_17)
	.align		4
.L_17:
        /*0064*/ 	.word	index@(solve_lower_float)
        /*0068*/ 	.word	0x00000000


	//----- nvinfo : EIATTR_REGCOUNT
	.align		4
.L_18:
        /*006c*/ 	.byte	0x04, 0x2f
        /*006e*/ 	.short	(.L_20 - .L_19)
	.align		4
.L_19:
        /*0070*/ 	.word	index@(solve_lower_double)
        /*0074*/ 	.word	0x0000001c


	//----- nvinfo : EIATTR_FRAME_SIZE
	.align		4
.L_20:
        /*0078*/ 	.byte	0x04, 0x11
        /*007a*/ 	.short	(.L_22 - .L_21)
	.align		4
.L_21:
        /*007c*/ 	.word	index@($__internal_2_$__cuda_sm20_div_rn_f64_full)
        /*0080*/ 	.word	0x00000000


	//----- nvinfo : EIATTR_FRAME_SIZE
	.align		4
.L_22:
        /*0084*/ 	.byte	0x04, 0x11
        /*0086*/ 	.short	(.L_24 - .L_23)
	.align		4
.L_23:
        /*0088*/ 	.word	index@(solve_lower_double)
        /*008c*/ 	.word	0x00000000


	//----- nvinfo : EIATTR_REGCOUNT
	.align		4
.L_24:
        /*0090*/ 	.byte	0x04, 0x2f
        /*0092*/ 	.short	(.L_26 - .L_25)
	.align		4
.L_25:
        /*0094*/ 	.word	index@(solve_upper_float)
        /*0098*/ 	.word	0x00000012


	//----- nvinfo : EIATTR_FRAME_SIZE
	.align		4
.L_26:
        /*009c*/ 	.byte	0x04, 0x11
        /*009e*/ 	.short	(.L_28 - .L_27)
	.align		4
.L_27:
        /*00a0*/ 	.word	index@($__internal_1_$__cuda_sm3x_div_rn_noftz_f32_slowpath)
        /*00a4*/ 	.word	0x00000000


	//----- nvinfo : EIATTR_FRAME_SIZE
	.align		4
.L_28:
        /*00a8*/ 	.byte	0x04, 0x11
        /*00aa*/ 	.short	(.L_30 - .L_29)
	.align		4
.L_29:
        /*00ac*/ 	.word	index@(solve_upper_float)
        /*00b0*/ 	.word	0x00000000


	//----- nvinfo : EIATTR_REGCOUNT
	.align		4
.L_30:
        /*00b4*/ 	.byte	0x04, 0x2f
        /*00b6*/ 	.short	(.L_32 - .L_31)
	.align		4
.L_31:
        /*00b8*/ 	.word	index@(solve_upper_double)
        /*00bc*/ 	.word	0x0000001c


	//----- nvinfo : EIATTR_FRAME_SIZE
	.align		4
.L_32:
        /*00c0*/ 	.byte	0x04, 0x11
        /*00c2*/ 	.short	(.L_34 - .L_33)
	.align		4
.L_33:
        /*00c4*/ 	.word	index@($__internal_0_$__cuda_sm20_div_rn_f64_full)
        /*00c8*/ 	.word	0x00000000


	//----- nvinfo : EIATTR_FRAME_SIZE
	.align		4
.L_34:
        /*00cc*/ 	.byte	0x04, 0x11
        /*00ce*/ 	.short	(.L_36 - .L_35)
	.align		4
.L_35:
        /*00d0*/ 	.word	index@(solve_upper_double)
        /*00d4*/ 	.word	0x00000000


	//----- nvinfo : EIATTR_MIN_STACK_SIZE
	.align		4
.L_36:
        /*00d8*/ 	.byte	0x04, 0x12
        /*00da*/ 	.short	(.L_38 - .L_37)
	.align		4
.L_37:
        /*00dc*/ 	.word	index@(solve_upper_double)
        /*00e0*/ 	.word	0x00000000


	//----- nvinfo : EIATTR_MIN_STACK_SIZE
	.align		4
.L_38:
        /*00e4*/ 	.byte	0x04, 0x12
        /*00e6*/ 	.short	(.L_40 - .L_39)
	.align		4
.L_39:
        /*00e8*/ 	.word	index@(solve_upper_float)
        /*00ec*/ 	.word	0x00000000


	//----- nvinfo : EIATTR_MIN_STACK_SIZE
	.align		4
.L_40:
        /*00f0*/ 	.byte	0x04, 0x12
        /*00f2*/ 	.short	(.L_42 - .L_41)
	.align		4
.L_41:
        /*00f4*/ 	.word	index@(solve_lower_double)
        /*00f8*/ 	.word	0x00000000


	//----- nvinfo : EIATTR_MIN_STACK_SIZE
	.align		4
.L_42:
        /*00fc*/ 	.byte	0x04, 0x12
        /*00fe*/ 	.short	(.L_44 - .L_43)
	.align		4
.L_43:
        /*0100*/ 	.word	index@(solve_lower_float)
        /*0104*/ 	.word	0x00000000


	//----- nvinfo : EIATTR_MIN_STACK_SIZE
	.align		4
.L_44:
        /*0108*/ 	.byte	0x04, 0x12
        /*010a*/ 	.short	(.L_46 - .L_45)
	.align		4
.L_45:
        /*010c*/ 	.word	index@(find_roots_in_candidates)
        /*0110*/ 	.word	0x00000000


	//----- nvinfo : EIATTR_MIN_STACK_SIZE
	.align		4
.L_46:
        /*0114*/ 	.byte	0x04, 0x12
        /*0116*/ 	.short	(.L_48 - .L_47)
	.align		4
.L_47:
        /*0118*/ 	.word	index@(analyze)
        /*011c*/ 	.word	0x00000000


	//----- nvinfo : EIATTR_MIN_STACK_SIZE
	.align		4
.L_48:
        /*0120*/ 	.byte	0x04, 0x12
        /*0122*/ 	.short	(.L_50 - .L_49)
	.align		4
.L_49:
        /*0124*/ 	.word	index@(find_roots)
        /*0128*/ 	.word	0x00000000
.L_50:


//--------------------- .nv.compat                --------------------------
	.section	.nv.compat,"",@"SHT_CUDA_COMPAT_INFO"
	.align	4
        /*0000*/ 	.byte	0x02, 0x09, 0x00, 0x00, 0x02, 0x02, 0x01, 0x00, 0x02, 0x05, 0x05, 0x00, 0x03, 0x07, 0x01, 0x01
        /*0010*/ 	.byte	0x02, 0x03, 0x00, 0x00, 0x02, 0x06, 0x01, 0x00, 0x04, 0x0b, 0x08, 0x00, 0x01, 0x00, 0x00, 0x00
        /*0020*/ 	.byte	0x00, 0x00, 0x00, 0x00


//--------------------- .nv.info.solve_upper_double --------------------------
	.section	.nv.info.solve_upper_double,"",@"SHT_CUDA_INFO"
	.sectionflags	@""
	.align	4


	//----- nvinfo : EIATTR_CUDA_API_VERSION
	.align		4
        /*0000*/ 	.byte	0x04, 0x37
        /*0002*/ 	.short	(.L_52 - .L_51)
.L_51:
        /*0004*/ 	.word	0x00000082


	//----- nvinfo : EIATTR_KPARAM_INFO
	.align		4
.L_52:
        /*0008*/ 	.byte	0x04, 0x17
        /*000a*/ 	.short	(.L_54 - .L_53)
.L_53:
        /*000c*/ 	.word	0x00000000
        /*0010*/ 	.short	0x0006
        /*0012*/ 	.short	0x0030
        /*0014*/ 	.byte	0x00, 0xf5, 0x21, 0x00


	//----- nvinfo : EIATTR_KPARAM_INFO
	.align		4
.L_54:
        /*0018*/ 	.byte	0x04, 0x17
        /*001a*/ 	.short	(.L_56 - .L_55)
.L_55:
        /*001c*/ 	.word	0x00000000
        /*0020*/ 	.short	0x0005
        /*0022*/ 	.short	0x0028
        /*0024*/ 	.byte	0x00, 0xf5, 0x21, 0x00


	//----- nvinfo : EIATTR_KPARAM_INFO
	.align		4
.L_56:
        /*0028*/ 	.byte	0x04, 0x17
        /*002a*/ 	.short	(.L_58 - .L_57)
.L_57:
        /*002c*/ 	.word	0x00000000
        /*0030*/ 	.short	0x0004
        /*0032*/ 	.short	0x0020
        /*0034*/ 	.byte	0x00, 0xf5, 0x21, 0x00


	//----- nvinfo : EIATTR_KPARAM_INFO
	.align		4
.L_58:
        /*0038*/ 	.byte	0x04, 0x17
        /*003a*/ 	.short	(.L_60 - .L_59)
.L_59:
        /*003c*/ 	.word	0x00000000
        /*0040*/ 	.short	0x0003
        /*0042*/ 	.short	0x0018
        /*0044*/ 	.byte	0x00, 0xf5, 0x21, 0x00


	//----- nvinfo : EIATTR_KPARAM_INFO
	.align		4
.L_60:
        /*0048*/ 	.byte	0x04, 0x17
        /*004a*/ 	.short	(.L_62 - .L_61)
.L_61:
        /*004c*/ 	.word	0x00000000
        /*0050*/ 	.short	0x0002
        /*0052*/ 	.short	0x0010
        /*0054*/ 	.byte	0x00, 0xf5, 0x21, 0x00


	//----- nvinfo : EIATTR_KPARAM_INFO
	.align		4
.L_62:
        /*0058*/ 	.byte	0x04, 0x17
        /*005a*/ 	.short	(.L_64 - .L_63)
.L_63:
        /*005c*/ 	.word	0x00000000
        /*0060*/ 	.short	0x0001
        /*0062*/ 	.short	0x0008
        /*0064*/ 	.byte	0x00, 0xf5, 0x21, 0x00


	//----- nvinfo : EIATTR_KPARAM_INFO
	.align		4
.L_64:
        /*0068*/ 	.byte	0x04, 0x17
        /*006a*/ 	.short	(.L_66 - .L_65)
.L_65:
        /*006c*/ 	.word	0x00000000
        /*0070*/ 	.short	0x0000
        /*0072*/ 	.short	0x0000
        /*0074*/ 	.byte	0x00, 0xf0, 0x11, 0x00


	//----- nvinfo : EIATTR_SPARSE_MMA_MASK
	.align		4
.L_66:
        /*0078*/ 	.byte	0x03, 0x50
        /*007a*/ 	.short	0x0000


	//----- nvinfo : EIATTR_MAXREG_COUNT
	.align		4
        /*007c*/ 	.byte	0x03, 0x1b
        /*007e*/ 	.short	0x00ff


	//----- nvinfo : EIATTR_MERCURY_ISA_VERSION
	.align		4
        /*0080*/ 	.byte	0x03, 0x5f
        /*0082*/ 	.short	0x0101


	//----- nvinfo : EIATTR_INT_WARP_WIDE_INSTR_OFFSETS
	.align		4
        /*0084*/ 	.byte	0x04, 0x31
        /*0086*/ 	.short	(.L_68 - .L_67)


	//   ....[0]....
.L_67:
        /*0088*/ 	.word	0x00000020


	//   ....[1]....
        /*008c*/ 	.word	0x000000d0


	//----- nvinfo : EIATTR_VRC_CTA_INIT_COUNT
	.align		4
.L_68:
        /*0090*/ 	.byte	0x02, 0x4a
	.zero		1
	.zero		1


	//----- nvinfo : EIATTR_EXIT_INSTR_OFFSETS
	.align		4
        /*0094*/ 	.byte	0x04, 0x1c
        /*0096*/ 	.short	(.L_70 - .L_69)


	//   ....[0]....
.L_69:
        /*0098*/ 	.word	0x00000100


	//   ....[1]....
        /*009c*/ 	.word	0x00000590


	//   ....[2]....
        /*00a0*/ 	.word	0x000005c0


	//----- nvinfo : EIATTR_CRS_STACK_SIZE
	.align		4
.L_70:
        /*00a4*/ 	.byte	0x04, 0x1e
        /*00a6*/ 	.short	(.L_72 - .L_71)
.L_71:
        /*00a8*/ 	.word	0x00000000


	//----- nvinfo : EIATTR_CBANK_PARAM_SIZE
	.align		4
.L_72:
        /*00ac*/ 	.byte	0x03, 0x19
        /*00ae*/ 	.short	0x0038


	//----- nvinfo : EIATTR_PARAM_CBANK
	.align		4
        /*00b0*/ 	.byte	0x04, 0x0a
        /*00b2*/ 	.short	(.L_74 - .L_73)
	.align		4
.L_73:
        /*00b4*/ 	.word	index@(.nv.constant0.solve_upper_double)
        /*00b8*/ 	.short	0x0380
        /*00ba*/ 	.short	0x0038


	//----- nvinfo : EIATTR_SW_WAR
	.align		4
.L_74:
        /*00bc*/ 	.byte	0x04, 0x36
        /*00be*/ 	.short	(.L_76 - .L_75)
.L_75:
        /*00c0*/ 	.word	0x00000008
.L_76:


//--------------------- .nv.info.solve_upper_float --------------------------
	.section	.nv.info.solve_upper_float,"",@"SHT_CUDA_INFO"
	.sectionflags	@""
	.align	4


	//----- nvinfo : EIATTR_CUDA_API_VERSION
	.align		4
        /*0000*/ 	.byte	0x04, 0x37
        /*0002*/ 	.short	(.L_78 - .L_77)
.L_77:
        /*0004*/ 	.word	0x00000082


	//----- nvinfo : EIATTR_KPARAM_INFO
	.align		4
.L_78:
        /*0008*/ 	.byte	0x04, 0x17
        /*000a*/ 	.short	(.L_80 - .L_79)
.L_79:
        /*000c*/ 	.word	0x00000000
        /*0010*/ 	.short	0x0006
        /*0012*/ 	.short	0x0030
        /*0014*/ 	.byte	0x00, 0xf5, 0x21, 0x00


	//----- nvinfo : EIATTR_KPARAM_INFO
	.align		4
.L_80:
        /*0018*/ 	.byte	0x04, 0x17
        /*001a*/ 	.short	(.L_82 - .L_81)
.L_81:
        /*001c*/ 	.word	0x00000000
        /*0020*/ 	.short	0x0005
        /*0022*/ 	.short	0x0028
        /*0024*/ 	.byte	0x00, 0xf5, 0x21, 0x00


	//----- nvinfo : EIATTR_KPARAM_INFO
	.align		4
.L_82:
        /*0028*/ 	.byte	0x04, 0x17
        /*002a*/ 	.short	(.L_84 - .L_83)
.L_83:
        /*002c*/ 	.word	0x00000000
        /*0030*/ 	.short	0x0004
        /*0032*/ 	.short	0x0020
        /*0034*/ 	.byte	0x00, 0xf5, 0x21, 0x00


	//----- nvinfo : EIATTR_KPARAM_INFO
	.align		4
.L_84:
        /*0038*/ 	.byte	0x04, 0x17
        /*003a*/ 	.short	(.L_86 - .L_85)
.L_85:
        /*003c*/ 	.word	0x00000000
        /*0040*/ 	.short	0x0003
        /*0042*/ 	.short	0x0018
        /*0044*/ 	.byte	0x00, 0xf5, 0x21, 0x00


	//----- nvinfo : EIATTR_KPARAM_INFO
	.align		4
.L_86:
        /*0048*/ 	.byte	0x04, 0x17
        /*004a*/ 	.short	(.L_88 - .L_87)
.L_87:
        /*004c*/ 	.word	0x00000000
        /*0050*/ 	.short	0x0002
        /*0052*/ 	.short	0x0010
        /*0054*/ 	.byte	0x00, 0xf5, 0x21, 0x00


	//----- nvinfo : EIATTR_KPARAM_INFO
	.align		4
.L_88:
        /*0058*/ 	.byte	0x04, 0x17
        /*005a*/ 	.short	(.L_90 - .L_89)
.L_89:
        /*005c*/ 	.word	0x00000000
        /*0060*/ 	.short	0x0001
        /*0062*/ 	.short	0x0008
        /*0064*/ 	.byte	0x00, 0xf5, 0x21, 0x00


	//----- nvinfo : EIATTR_KPARAM_INFO
	.align		4
.L_90:
        /*0068*/ 	.byte	0x04, 0x17
        /*006a*/ 	.short	(.L_92 - .L_91)
.L_91:
        /*006c*/ 	.word	0x00000000
        /*0070*/ 	.short	0x0000
        /*0072*/ 	.short	0x0000
        /*0074*/ 	.byte	0x00, 0xf0, 0x11, 0x00


	//----- nvinfo : EIATTR_SPARSE_MMA_MASK
	.align		4
.L_92:
        /*0078*/ 	.byte	0x03, 0x50
        /*007a*/ 	.short	0x0000


	//----- nvinfo : EIATTR_MAXREG_COUNT
	.align		4
        /*007c*/ 	.byte	0x03, 0x1b
        /*007e*/ 	.short	0x00ff


	//----- nvinfo : EIATTR_MERCURY_ISA_VERSION
	.align		4
        /*0080*/ 	.byte	0x03, 0x5f
        /*0082*/ 	.short	0x0101


	//----- nvinfo : EIATTR_INT_WARP_WIDE_INSTR_OFFSETS
	.align		4
        /*0084*/ 	.byte	0x04, 0x31
        /*0086*/ 	.short	(.L_94 - .L_93)


	//   ....[0]....
.L_93:
        /*0088*/ 	.word	0x00000020


	//   ....[1]....
        /*008c*/ 	.word	0x000000d0


	//----- nvinfo : EIATTR_VRC_CTA_INIT_COUNT
	.align		4
.L_94:
        /*0090*/ 	.byte	0x02, 0x4a
	.zero		1
	.zero		1


	//----- nvinfo : EIATTR_EXIT_INSTR_OFFSETS
	.align		4
        /*0094*/ 	.byte	0x04, 0x1c
        /*0096*/ 	.short	(.L_96 - .L_95)


	//   ....[0]....
.L_95:
        /*0098*/ 	.word	0x00000100


	//   ....[1]....
        /*009c*/ 	.word	0x00000520


	//   ....[2]....
        /*00a0*/ 	.word	0x00000550


	//----- nvinfo : EIATTR_CRS_STACK_SIZE
	.align		4
.L_96:
        /*00a4*/ 	.byte	0x04, 0x1e
        /*00a6*/ 	.short	(.L_98 - .L_97)
.L_97:
        /*00a8*/ 	.word	0x00000000


	//----- nvinfo : EIATTR_CBANK_PARAM_SIZE
	.align		4
.L_98:
        /*00ac*/ 	.byte	0x03, 0x19
        /*00ae*/ 	.short	0x0038


	//----- nvinfo : EIATTR_PARAM_CBANK
	.align		4
        /*00b0*/ 	.byte	0x04, 0x0a
        /*00b2*/ 	.short	(.L_100 - .L_99)
	.align		4
.L_99:
        /*00b4*/ 	.word	index@(.nv.constant0.solve_upper_float)
        /*00b8*/ 	.short	0x0380
        /*00ba*/ 	.short	0x0038


	//----- nvinfo : EIATTR_SW_WAR
	.align		4
.L_100:
        /*00bc*/ 	.byte	0x04, 0x36
        /*00be*/ 	.short	(.L_102 - .L_101)
.L_101:
        /*00c0*/ 	.word	0x00000008
.L_102:


//--------------------- .nv.info.solve_lower_double --------------------------
	.section	.nv.info.solve_lower_double,"",@"SHT_CUDA_INFO"
	.sectionflags	@""
	.align	4


	//----- nvinfo : EIATTR_CUDA_API_VERSION
	.align		4
        /*0000*/ 	.byte	0x04, 0x37
        /*0002*/ 	.short	(.L_104 - .L_103)
.L_103:
        /*0004*/ 	.word	0x00000082


	//----- nvinfo : EIATTR_KPARAM_INFO
	.align		4
.L_104:
        /*0008*/ 	.byte	0x04, 0x17
        /*000a*/ 	.short	(.L_106 - .L_105)
.L_105:
        /*000c*/ 	.word	0x00000000
        /*0010*/ 	.short	0x0006
        /*0012*/ 	.short	0x0030
        /*0014*/ 	.byte	0x00, 0xf5, 0x21, 0x00


	//----- nvinfo : EIATTR_KPARAM_INFO
	.align		4
.L_106:
        /*0018*/ 	.byte	0x04, 0x17
        /*001a*/ 	.short	(.L_108 - .L_107)
.L_107:
        /*001c*/ 	.word	0x00000000
        /*0020*/ 	.short	0x0005
        /*0022*/ 	.short	0x0028
        /*0024*/ 	.byte	0x00, 0xf5, 0x21, 0x00


	//----- nvinfo : EIATTR_KPARAM_INFO
	.align		4
.L_108:
        /*0028*/ 	.byte	0x04, 0x17
        /*002a*/ 	.short	(.L_110 - .L_109)
.L_109:
        /*002c*/ 	.word	0x00000000
        /*0030*/ 	.short	0x0004
        /*0032*/ 	.short	0x0020
        /*0034*/ 	.byte	0x00, 0xf5, 0x21, 0x00


	//----- nvinfo : EIATTR_KPARAM_INFO
	.align		4
.L_110:
        /*0038*/ 	.byte	0x04, 0x17
        /*003a*/ 	.short	(.L_112 - .L_111)
.L_111:
        /*003c*/ 	.word	0x00000000
        /*0040*/ 	.short	0x0003
        /*0042*/ 	.short	0x0018
        /*0044*/ 	.byte	0x00, 0xf5, 0x21, 0x00


	//----- nvinfo : EIATTR_KPARAM_INFO
	.align		4
.L_112:
        /*0048*/ 	.byte	0x04, 0x17
        /*004a*/ 	.short	(.L_114 - .L_113)
.L_113:
        /*004c*/ 	.word	0x00000000
        /*0050*/ 	.short	0x0002
        /*0052*/ 	.short	0x0010
        /*0054*/ 	.byte	0x00, 0xf5, 0x21, 0x00


	//----- nvinfo : EIATTR_KPARAM_INFO
	.align		4
.L_114:
        /*0058*/ 	.byte	0x04, 0x17
        /*005a*/ 	.short	(.L_116 - .L_115)
.L_115:
        /*005c*/ 	.word	0x00000000
        /*0060*/ 	.short	0x0001
        /*0062*/ 	.short	0x0008
        /*0064*/ 	.byte	0x00, 0xf5, 0x21, 0x00


	//----- nvinfo : EIATTR_KPARAM_INFO
	.align		4
.L_116:
        /*0068*/ 	.byte	0x04, 0x17
        /*006a*/ 	.short	(.L_118 - .L_117)
.L_117:
        /*006c*/ 	.word	0x00000000
        /*0070*/ 	.short	0x0000
        /*0072*/ 	.short	0x0000
        /*0074*/ 	.byte	0x00, 0xf0, 0x11, 0x00


	//----- nvinfo : EIATTR_SPARSE_MMA_MASK
	.align		4
.L_118:
        /*0078*/ 	.byte	0x03, 0x50
        /*007a*/ 	.short	0x0000


	//----- nvinfo : EIATTR_MAXREG_COUNT
	.align		4
        /*007c*/ 	.byte	0x03, 0x1b
        /*007e*/ 	.short	0x00ff


	//----- nvinfo : EIATTR_MERCURY_ISA_VERSION
	.align		4
        /*0080*/ 	.byte	0x03, 0x5f
        /*0082*/ 	.short	0x0101


	//----- nvinfo : EIATTR_INT_WARP_WIDE_INSTR_OFFSETS
	.align		4
        /*0084*/ 	.byte	0x04, 0x31
        /*0086*/ 	.short	(.L_120 - .L_119)


	//   ....[0]....
.L_119:
        /*0088*/ 	.word	0x00000020


	//   ....[1]....
        /*008c*/ 	.word	0x000000d0


	//----- nvinfo : EIATTR_VRC_CTA_INIT_COUNT
	.align		4
.L_120:
        /*0090*/ 	.byte	0x02, 0x4a
	.zero		1
	.zero		1


	//----- nvinfo : EIATTR_EXIT_INSTR_OFFSETS
	.align		4
        /*0094*/ 	.byte	0x04, 0x1c
        /*0096*/ 	.short	(.L_122 - .L_121)


	//   ....[0]....
.L_121:
        /*0098*/ 	.word	0x00000100


	//   ....[1]....
        /*009c*/ 	.word	0x00000590


	//   ....[2]....
        /*00a0*/ 	.word	0x000005c0


	//----- nvinfo : EIATTR_CRS_STACK_SIZE
	.align		4
.L_122:
        /*00a4*/ 	.byte	0x04, 0x1e
        /*00a6*/ 	.short	(.L_124 - .L_123)
.L_123:
        /*00a8*/ 	.word	0x00000000


	//----- nvinfo : EIATTR_CBANK_PARAM_SIZE
	.align		4
.L_124:
        /*00ac*/ 	.byte	0x03, 0x19
        /*00ae*/ 	.short	0x0038


	//----- nvinfo : EIATTR_PARAM_CBANK
	.align		4
        /*00b0*/ 	.byte	0x04, 0x0a
        /*00b2*/ 	.short	(.L_126 - .L_125)
	.align		4
.L_125:
        /*00b4*/ 	.word	index@(.nv.constant0.solve_lower_double)
        /*00b8*/ 	.short	0x0380
        /*00ba*/ 	.short	0x0038


	//----- nvinfo : EIATTR_SW_WAR
	.align		4
.L_126:
        /*00bc*/ 	.byte	0x04, 0x36
        /*00be*/ 	.short	(.L_128 - .L_127)
.L_127:
        /*00c0*/ 	.word	0x00000008
.L_128:


//--------------------- .nv.info.solve_lower_float --------------------------
	.section	.nv.info.solve_lower_float,"",@"SHT_CUDA_INFO"
	.sectionflags	@""
	.align	4


	//----- nvinfo : EIATTR_CUDA_API_VERSION
	.align		4
        /*0000*/ 	.byte	0x04, 0x37
        /*0002*/ 	.short	(.L_130 - .L_129)
.L_129:
        /*0004*/ 	.word	0x00000082


	//----- nvinfo : EIATTR_KPARAM_INFO
	.align		4
.L_130:
        /*0008*/ 	.byte	0x04, 0x17
        /*000a*/ 	.short	(.L_132 - .L_131)
.L_131:
        /*000c*/ 	.word	0x00000000
        /*0010*/ 	.short	0x0006
        /*0012*/ 	.short	0x0030
        /*0014*/ 	.byte	0x00, 0xf5, 0x21, 0x00


	//----- nvinfo : EIATTR_KPARAM_INFO
	.align		4
.L_132:
        /*0018*/ 	.byte	0x04, 0x17
        /*001a*/ 	.short	(.L_134 - .L_133)
.L_133:
        /*001c*/ 	.word	0x00000000
        /*0020*/ 	.short	0x0005
        /*0022*/ 	.short	0x0028
        /*0024*/ 	.byte	0x00, 0xf5, 0x21, 0x00


	//----- nvinfo : EIATTR_KPARAM_INFO
	.align		4
.L_134:
        /*0028*/ 	.byte	0x04, 0x17
        /*002a*/ 	.short	(.L_136 - .L_135)
.L_135:
        /*002c*/ 	.word	0x00000000
        /*0030*/ 	.short	0x0004
        /*0032*/ 	.short	0x0020
        /*0034*/ 	.byte	0x00, 0xf5, 0x21, 0x00


	//----- nvinfo : EIATTR_KPARAM_INFO
	.align		4
.L_136:
        /*0038*/ 	.byte	0x04, 0x17
        /*003a*/ 	.short	(.L_138 - .L_137)
.L_137:
        /*003c*/ 	.word	0x00000000
        /*0040*/ 	.short	0x0003
        /*0042*/ 	.short	0x0018
        /*0044*/ 	.byte	0x00, 0xf5, 0x21, 0x00


	//----- nvinfo : EIATTR_KPARAM_INFO
	.align		4
.L_138:
        /*0048*/ 	.byte	0x04, 0x17
        /*004a*/ 	.short	(.L_140 - .L_139)
.L_139:
        /*004c*/ 	.word	0x00000000
        /*0050*/ 	.short	0x0002
        /*0052*/ 	.short	0x0010
        /*0054*/ 	.byte	0x00, 0xf5, 0x21, 0x00


	//----- nvinfo : EIATTR_KPARAM_INFO
	.align		4
.L_140:
        /*0058*/ 	.byte	0x04, 0x17
        /*005a*/ 	.short	(.L_142 - .L_141)
.L_141:
        /*005c*/ 	.word	0x00000000
        /*0060*/ 	.short	0x0001
        /*0062*/ 	.short	0x0008
        /*0064*/ 	.byte	0x00, 0xf5, 0x21, 0x00


	//----- nvinfo : EIATTR_KPARAM_INFO
	.align		4
.L_142:
        /*0068*/ 	.byte	0x04, 0x17
        /*006a*/ 	.short	(.L_144 - .L_143)
.L_143:
        /*006c*/ 	.word	0x00000000
        /*0070*/ 	.short	0x0000
        /*0072*/ 	.short	0x0000
        /*0074*/ 	.byte	0x00, 0xf0, 0x11, 0x00


	//----- nvinfo : EIATTR_SPARSE_MMA_MASK
	.align		4
.L_144:
        /*0078*/ 	.byte	0x03, 0x50
        /*007a*/ 	.short	0x0000


	//----- nvinfo : EIATTR_MAXREG_COUNT
	.align		4
        /*007c*/ 	.byte	0x03, 0x1b
        /*007e*/ 	.short	0x00ff


	//----- nvinfo : EIATTR_MERCURY_ISA_VERSION
	.align		4
        /*0080*/ 	.byte	0x03, 0x5f
        /*0082*/ 	.short	0x0101


	//----- nvinfo : EIATTR_INT_WARP_WIDE_INSTR_OFFSETS
	.align		4
        /*0084*/ 	.byte	0x04, 0x31
        /*0086*/ 	.short	(.L_146 - .L_145)


	//   ....[0]....
.L_145:
        /*0088*/ 	.word	0x00000020


	//   ....[1]....
        /*008c*/ 	.word	0x000000d0


	//----- nvinfo : EIATTR_VRC_CTA_INIT_COUNT
	.align		4
.L_146:
        /*0090*/ 	.byte	0x02, 0x4a
	.zero		1
	.zero		1


	//----- nvinfo : EIATTR_EXIT_INSTR_OFFSETS
	.align		4
        /*0094*/ 	.byte	0x04, 0x1c
        /*0096*/ 	.short	(.L_148 - .L_147)


	//   ....[0]....
.L_147:
        /*0098*/ 	.word	0x00000100


	//   ....[1]....
        /*009c*/ 	.word	0x00000530


	//   ....[2]....
        /*00a0*/ 	.word	0x00000560


	//----- nvinfo : EIATTR_CRS_STACK_SIZE
	.align		4
.L_148:
        /*00a4*/ 	.byte	0x04, 0x1e
        /*00a6*/ 	.short	(.L_150 - .L_149)
.L_149:
        /*00a8*/ 	.word	0x00000000


	//----- nvinfo : EIATTR_CBANK_PARAM_SIZE
	.align		4
.L_150:
        /*00ac*/ 	.byte	0x03, 0x19
        /*00ae*/ 	.short	0x0038


	//----- nvinfo : EIATTR_PARAM_CBANK
	.align		4
        /*00b0*/ 	.byte	0x04, 0x0a
        /*00b2*/ 	.short	(.L_152 - .L_151)
	.align		4
.L_151:
        /*00b4*/ 	.word	index@(.nv.constant0.solve_lower_float)
        /*00b8*/ 	.short	0x0380
        /*00ba*/ 	.short	0x0038


	//----- nvinfo : EIATTR_SW_WAR
	.align		4
.L_152:
        /*00bc*/ 	.byte	0x04, 0x36
        /*00be*/ 	.short	(.L_154 - .L_153)
.L_153:
        /*00c0*/ 	.word	0x00000008
.L_154:


//--------------------- .nv.info.find_roots_in_candidates --------------------------
	.section	.nv.info.find_roots_in_candidates,"",@"SHT_CUDA_INFO"
	.sectionflags	@""
	.align	4


	//----- nvinfo : EIATTR_CUDA_API_VERSION
	.align		4
        /*0000*/ 	.byte	0x04, 0x37
        /*0002*/ 	.short	(.L_156 - .L_155)
.L_155:
        /*0004*/ 	.word	0x00000082


	//----- nvinfo : EIATTR_KPARAM_INFO
	.align		4
.L_156:
        /*0008*/ 	.byte	0x04, 0x17
        /*000a*/ 	.short	(.L_158 - .L_157)
.L_157:
        /*000c*/ 	.word	0x00000000
        /*0010*/ 	.short	0x0007
        /*0012*/ 	.short	0x0030
        /*0014*/ 	.byte	0x00, 0xf5, 0x21, 0x00


	//----- nvinfo : EIATTR_KPARAM_INFO
	.align		4
.L_158:
        /*0018*/ 	.byte	0x04, 0x17
        /*001a*/ 	.short	(.L_160 - .L_159)
.L_159:
        /*001c*/ 	.word	0x00000000
        /*0020*/ 	.short	0x0006
        /*0022*/ 	.short	0x0028
        /*0024*/ 	.byte	0x00, 0xf5, 0x21, 0x00


	//----- nvinfo : EIATTR_KPARAM_INFO
	.align		4
.L_160:
        /*0028*/ 	.byte	0x04, 0x17
        /*002a*/ 	.short	(.L_162 - .L_161)
.L_161:
        /*002c*/ 	.word	0x00000000
        /*0030*/ 	.short	0x0005
        /*0032*/ 	.short	0x0020
        /*0034*/ 	.byte	0x00, 0xf5, 0x21, 0x00


	//----- nvinfo : EIATTR_KPARAM_INFO
	.align		4
.L_162:
        /*0038*/ 	.byte	0x04, 0x17
        /*003a*/ 	.short	(.L_164 - .L_163)
.L_163:
        /*003c*/ 	.word	0x00000000
        /*0040*/ 	.short	0x0004
        /*0042*/ 	.short	0x0018
        /*0044*/ 	.byte	0x00, 0xf5, 0x21, 0x00


	//----- nvinfo : EIATTR_KPARAM_INFO
	.align		4
.L_164:
        /*0048*/ 	.byte	0x04, 0x17
        /*004a*/ 	.short	(.L_166 - .L_165)
.L_165:
        /*004c*/ 	.word	0x00000000
        /*0050*/ 	.short	0x0003
        /*0052*/ 	.short	0x0010
        /*0054*/ 	.byte	0x00, 0xf5, 0x21, 0x00


	//----- nvinfo : EIATTR_KPARAM_INFO
	.align		4
.L_166:
        /*0058*/ 	.byte	0x04, 0x17
        /*005a*/ 	.short	(.L_168 - .L_167)
.L_167:
        /*005c*/ 	.word	0x00000000
        /*0060*/ 	.short	0x0002
        /*0062*/ 	.short	0x0008
        /*0064*/ 	.byte	0x00, 0xf5, 0x21, 0x00


	//----- nvinfo : EIATTR_KPARAM_INFO
	.align		4
.L_168:
        /*0068*/ 	.byte	0x04, 0x17
        /*006a*/ 	.short	(.L_170 - .L_169)
.L_169:
        /*006c*/ 	.word	0x00000000
        /*0070*/ 	.short	0x0001
        /*0072*/ 	.short	0x0004
        /*0074*/ 	.byte	0x00, 0xf0, 0x11, 0x00


	//----- nvinfo : EIATTR_KPARAM_INFO
	.align		4
.L_170:
        /*0078*/ 	.byte	0x04, 0x17
        /*007a*/ 	.short	(.L_172 - .L_171)
.L_171:
        /*007c*/ 	.word	0x00000000
        /*0080*/ 	.short	0x0000
        /*0082*/ 	.short	0x0000
        /*0084*/ 	.byte	0x00, 0xf0, 0x11, 0x00


	//----- nvinfo : EIATTR_SPARSE_MMA_MASK
	.align		4
.L_172:
        /*0088*/ 	.byte	0x03, 0x50
        /*008a*/ 	.short	0x0000


	//----- nvinfo : EIATTR_MAXREG_COUNT
	.align		4
        /*008c*/ 	.byte	0x03, 0x1b
        /*008e*/ 	.short	0x00ff


	//----- nvinfo : EIATTR_MERCURY_ISA_VERSION
	.align		4
        /*0090*/ 	.byte	0x03, 0x5f
        /*0092*/ 	.short	0x0101


	//----- nvinfo : EIATTR_INT_WARP_WIDE_INSTR_OFFSETS
	.align		4
        /*0094*/ 	.byte	0x04, 0x31
        /*0096*/ 	.short	(.L_174 - .L_173)


	//   ....[0]....
.L_173:
        /*0098*/ 	.word	0x00000320


	//----- nvinfo : EIATTR_VRC_CTA_INIT_COUNT
	.align		4
.L_174:
        /*009c*/ 	.byte	0x02, 0x4a
	.zero		1
	.zero		1


	//----- nvinfo : EIATTR_EXIT_INSTR_OFFSETS
	.align		4
        /*00a0*/ 	.byte	0x04, 0x1c
        /*00a2*/ 	.short	(.L_176 - .L_175)


	//   ....[0]....
.L_175:
        /*00a4*/ 	.word	0x00000070


	//   ....[1]....
        /*00a8*/ 	.word	0x00000120


	//   ....[2]....
        /*00ac*/ 	.word	0x00000400


	//----- nvinfo : EIATTR_CRS_STACK_SIZE
	.align		4
.L_176:
        /*00b0*/ 	.byte	0x04, 0x1e
        /*00b2*/ 	.short	(.L_178 - .L_177)
.L_177:
        /*00b4*/ 	.word	0x00000000


	//----- nvinfo : EIATTR_CBANK_PARAM_SIZE
	.align		4
.L_178:
        /*00b8*/ 	.byte	0x03, 0x19
        /*00ba*/ 	.short	0x0038


	//----- nvinfo : EIATTR_PARAM_CBANK
	.align		4
        /*00bc*/ 	.byte	0x04, 0x0a
        /*00be*/ 	.short	(.L_180 - .L_179)
	.align		4
.L_179:
        /*00c0*/ 	.word	index@(.nv.constant0.find_roots_in_candidates)
        /*00c4*/ 	.short	0x0380
        /*00c6*/ 	.short	0x0038


	//----- nvinfo : EIATTR_SW_WAR
	.align		4
.L_180:
        /*00c8*/ 	.byte	0x04, 0x36
        /*00ca*/ 	.short	(.L_182 - .L_181)
.L_181:
        /*00cc*/ 	.word	0x00000008
.L_182:


//--------------------- .nv.info.analyze          --------------------------
	.section	.nv.info.analyze,"",@"SHT_CUDA_INFO"
	.sectionflags	@""
	.align	4


	//----- nvinfo : EIATTR_CUDA_API_VERSION
	.align		4
        /*0000*/ 	.byte	0x04, 0x37
        /*0002*/ 	.short	(.L_184 - .L_183)
.L_183:
        /*0004*/ 	.word	0x00000082


	//----- nvinfo : EIATTR_KPARAM_INFO
	.align		4
.L_184:
        /*0008*/ 	.byte	0x04, 0x17
        /*000a*/ 	.short	(.L_186 - .L_185)
.L_185:
        /*000c*/ 	.word	0x00000000
        /*0010*/ 	.short	0x0006
        /*0012*/ 	.short	0x0028
        /*0014*/ 	.byte	0x00, 0xf5, 0x21, 0x00


	//----- nvinfo : EIATTR_KPARAM_INFO
	.align		4
.L_186:
        /*0018*/ 	.byte	0x04, 0x17
        /*001a*/ 	.short	(.L_188 - .L_187)
.L_187:
        /*001c*/ 	.word	0x00000000
        /*0020*/ 	.short	0x0005
        /*0022*/ 	.short	0x0020
        /*0024*/ 	.byte	0x00, 0xf5, 0x21, 0x00


	//----- nvinfo : EIATTR_KPARAM_INFO
	.align		4
.L_188:
        /*0028*/ 	.byte	0x04, 0x17
        /*002a*/ 	.short	(.L_190 - .L_189)
.L_189:
        /*002c*/ 	.word	0x00000000
        /*0030*/ 	.short	0x0004
        /*0032*/ 	.short	0x0018
        /*0034*/ 	.byte	0x00, 0xf5, 0x21, 0x00


	//----- nvinfo : EIATTR_KPARAM_INFO
	.align		4
.L_190:
        /*0038*/ 	.byte	0x04, 0x17
        /*003a*/ 	.short	(.L_192 - .L_191)
.L_191:
        /*003c*/ 	.word	0x00000000
        /*0040*/ 	.short	0x0003
        /*0042*/ 	.short	0x0010
        /*0044*/ 	.byte	0x00, 0xf5, 0x21, 0x00


	//----- nvinfo : EIATTR_KPARAM_INFO
	.align		4
.L_192:
        /*0048*/ 	.byte	0x04, 0x17
        /*004a*/ 	.short	(.L_194 - .L_193)
.L_193:
        /*004c*/ 	.word	0x00000000
        /*0050*/ 	.short	0x0002
        /*0052*/ 	.short	0x0008
        /*0054*/ 	.byte	0x00, 0xf5, 0x21, 0x00


	//----- nvinfo : EIATTR_KPARAM_INFO
	.align		4
.L_194:
        /*0058*/ 	.byte	0x04, 0x17
        /*005a*/ 	.short	(.L_196 - .L_195)
.L_195:
        /*005c*/ 	.word	0x00000000
        /*0060*/ 	.short	0x0001
        /*0062*/ 	.short	0x0004
        /*0064*/ 	.byte	0x00, 0xf0, 0x11, 0x00


	//----- nvinfo : EIATTR_KPARAM_INFO
	.align		4
.L_196:
        /*0068*/ 	.byte	0x04, 0x17
        /*006a*/ 	.short	(.L_198 - .L_197)
.L_197:
        /*006c*/ 	.word	0x00000000
        /*0070*/ 	.short	0x0000
        /*0072*/ 	.short	0x0000
        /*0074*/ 	.byte	0x00, 0xf0, 0x11, 0x00


	//----- nvinfo : EIATTR_SPARSE_MMA_MASK
	.align		4
.L_198:
        /*0078*/ 	.byte	0x03, 0x50
        /*007a*/ 	.short	0x0000


	//----- nvinfo : EIATTR_MAXREG_COUNT
	.align		4
        /*007c*/ 	.byte	0x03, 0x1b
        /*007e*/ 	.short	0x00ff


	//----- nvinfo : EIATTR_MERCURY_ISA_VERSION
	.align		4
        /*0080*/ 	.byte	0x03, 0x5f
        /*0082*/ 	.short	0x0101


	//----- nvinfo : EIATTR_VRC_CTA_INIT_COUNT
	.align		4
        /*0084*/ 	.byte	0x02, 0x4a
	.zero		1
	.zero		1


	//----- nvinfo : EIATTR_EXIT_INSTR_OFFSETS
	.align		4
        /*0088*/ 	.byte	0x04, 0x1c
        /*008a*/ 	.short	(.L_200 - .L_199)


	//   ....[0]....
.L_199:
        /*008c*/ 	.word	0x00000070


	//   ....[1]....
        /*0090*/ 	.word	0x000000f0


	//   ....[2]....
        /*0094*/ 	.word	0x00000150


	//   ....[3]....
        /*0098*/ 	.word	0x000002e0


	//   ....[4]....
        /*009c*/ 	.word	0x00000570


	//----- nvinfo : EIATTR_CRS_STACK_SIZE
	.align		4
.L_200:
        /*00a0*/ 	.byte	0x04, 0x1e
        /*00a2*/ 	.short	(.L_202 - .L_201)
.L_201:
        /*00a4*/ 	.word	0x00000000


	//----- nvinfo : EIATTR_CBANK_PARAM_SIZE
	.align		4
.L_202:
        /*00a8*/ 	.byte	0x03, 0x19
        /*00aa*/ 	.short	0x0030


	//----- nvinfo : EIATTR_PARAM_CBANK
	.align		4
        /*00ac*/ 	.byte	0x04, 0x0a
        /*00ae*/ 	.short	(.L_204 - .L_203)
	.align		4
.L_203:
        /*00b0*/ 	.word	index@(.nv.constant0.analyze)
        /*00b4*/ 	.short	0x0380
        /*00b6*/ 	.short	0x0030


	//----- nvinfo : EIATTR_SW_WAR
	.align		4
.L_204:
        /*00b8*/ 	.byte	0x04, 0x36
        /*00ba*/ 	.short	(.L_206 - .L_205)
.L_205:
        /*00bc*/ 	.word	0x00000008
.L_206:


//--------------------- .nv.info.find_roots       --------------------------
	.section	.nv.info.find_roots,"",@"SHT_CUDA_INFO"
	.sectionflags	@""
	.align	4


	//----- nvinfo : EIATTR_CUDA_API_VERSION
	.align		4
        /*0000*/ 	.byte	0x04, 0x37
        /*0002*/ 	.short	(.L_208 - .L_207)
.L_207:
        /*0004*/ 	.word	0x00000082


	//----- nvinfo : EIATTR_KPARAM_INFO
	.align		4
.L_208:
        /*0008*/ 	.byte	0x04, 0x17
        /*000a*/ 	.short	(.L_210 - .L_209)
.L_209:
        /*000c*/ 	.word	0x00000000
        /*0010*/ 	.short	0x0005
        /*0012*/ 	.short	0x0028
        /*0014*/ 	.byte	0x00, 0xf5, 0x21, 0x00


	//----- nvinfo : EIATTR_KPARAM_INFO
	.align		4
.L_210:
        /*0018*/ 	.byte	0x04, 0x17
        /*001a*/ 	.short	(.L_212 - .L_211)
.L_211:
        /*001c*/ 	.word	0x00000000
        /*0020*/ 	.short	0x0004
        /*0022*/ 	.short	0x0020
        /*0024*/ 	.byte	0x00, 0xf5, 0x21, 0x00


	//----- nvinfo : EIATTR_KPARAM_INFO
	.align		4
.L_212:
        /*0028*/ 	.byte	0x04, 0x17
        /*002a*/ 	.short	(.L_214 - .L_213)
.L_213:
        /*002c*/ 	.word	0x00000000
        /*0030*/ 	.short	0x0003
        /*0032*/ 	.short	0x0018
        /*0034*/ 	.byte	0x00, 0xf5, 0x21, 0x00


	//----- nvinfo : EIATTR_KPARAM_INFO
	.align		4
.L_214:
        /*0038*/ 	.byte	0x04, 0x17
        /*003a*/ 	.short	(.L_216 - .L_215)
.L_215:
        /*003c*/ 	.word	0x00000000
        /*0040*/ 	.short	0x0002
        /*0042*/ 	.short	0x0010
        /*0044*/ 	.byte	0x00, 0xf5, 0x21, 0x00


	//----- nvinfo : EIATTR_KPARAM_INFO
	.align		4
.L_216:
        /*0048*/ 	.byte	0x04, 0x17
        /*004a*/ 	.short	(.L_218 - .L_217)
.L_217:
        /*004c*/ 	.word	0x00000000
        /*0050*/ 	.short	0x0001
        /*0052*/ 	.short	0x0008
        /*0054*/ 	.byte	0x00, 0xf5, 0x21, 0x00


	//----- nvinfo : EIATTR_KPARAM_INFO
	.align		4
.L_218:
        /*0058*/ 	.byte	0x04, 0x17
        /*005a*/ 	.short	(.L_220 - .L_219)
.L_219:
        /*005c*/ 	.word	0x00000000
        /*0060*/ 	.short	0x0000
        /*0062*/ 	.short	0x0000
        /*0064*/ 	.byte	0x00, 0xf0, 0x11, 0x00


	//----- nvinfo : EIATTR_SPARSE_MMA_MASK
	.align		4
.L_220:
        /*0068*/ 	.byte	0x03, 0x50
        /*006a*/ 	.short	0x0000


	//----- nvinfo : EIATTR_MAXREG_COUNT
	.align		4
        /*006c*/ 	.byte	0x03, 0x1b
        /*006e*/ 	.short	0x00ff


	//----- nvinfo : EIATTR_MERCURY_ISA_VERSION
	.align		4
        /*0070*/ 	.byte	0x03, 0x5f
        /*0072*/ 	.short	0x0101


	//----- nvinfo : EIATTR_INT_WARP_WIDE_INSTR_OFFSETS
	.align		4
        /*0074*/ 	.byte	0x04, 0x31
        /*0076*/ 	.short	(.L_222 - .L_221)


	//   ....[0]....
.L_221:
        /*0078*/ 	.word	0x00000130


	//----- nvinfo : EIATTR_VRC_CTA_INIT_COUNT
	.align		4
.L_222:
        /*007c*/ 	.byte	0x02, 0x4a
	.zero		1
	.zero		1


	//----- nvinfo : EIATTR_EXIT_INSTR_OFFSETS
	.align		4
        /*0080*/ 	.byte	0x04, 0x1c
        /*0082*/ 	.short	(.L_224 - .L_223)


	//   ....[0]....
.L_223:
        /*0084*/ 	.word	0x00000070


	//   ....[1]....
        /*0088*/ 	.word	0x000001f0


	//   ....[2]....
        /*008c*/ 	.word	0x00000270


	//----- nvinfo : EIATTR_CRS_STACK_SIZE
	.align		4
.L_224:
        /*0090*/ 	.byte	0x04, 0x1e
        /*0092*/ 	.short	(.L_226 - .L_225)
.L_225:
        /*0094*/ 	.word	0x00000000


	//----- nvinfo : EIATTR_CBANK_PARAM_SIZE
	.align		4
.L_226:
        /*0098*/ 	.byte	0x03, 0x19
        /*009a*/ 	.short	0x0030


	//----- nvinfo : EIATTR_PARAM_CBANK
	.align		4
        /*009c*/ 	.byte	0x04, 0x0a
        /*009e*/ 	.short	(.L_228 - .L_227)
	.align		4
.L_227:
        /*00a0*/ 	.word	index@(.nv.constant0.find_roots)
        /*00a4*/ 	.short	0x0380
        /*00a6*/ 	.short	0x0030


	//----- nvinfo : EIATTR_SW_WAR
	.align		4
.L_228:
        /*00a8*/ 	.byte	0x04, 0x36
        /*00aa*/ 	.short	(.L_230 - .L_229)
.L_229:
        /*00ac*/ 	.word	0x00000008
.L_230:


//--------------------- .nv.callgraph             --------------------------
	.section	.nv.callgraph,"",@"SHT_CUDA_CALLGRAPH"
	.align	4
	.sectionentsize	8
	.align		4
        /*0000*/ 	.word	0x00000000
	.align		4
        /*0004*/ 	.word	0xffffffff
	.align		4
        /*0008*/ 	.word	0x00000000
	.align		4
        /*000c*/ 	.word	0xfffffffe
	.align		4
        /*0010*/ 	.word	0x00000000
	.align		4
        /*0014*/ 	.word	0xfffffffd
	.align		4
        /*0018*/ 	.word	0x00000000
	.align		4
        /*001c*/ 	.word	0xfffffffc


//--------------------- .nv.constant4             --------------------------
	.section	.nv.constant4,"a",@progbits
	.align	8
	.align		8
.nv.constant4:
        /*0000*/ 	.dword	stack_id


//--------------------- .text.solve_upper_double  --------------------------
	.section	.text.solve_upper_double,"ax",@progbits
	.align	128
        .global         solve_upper_double
        .type           solve_upper_double,@function
        .size           solve_upper_double,(.L_x_79 - solve_upper_double)
        .other          solve_upper_double,@"STO_CUDA_ENTRY STV_DEFAULT"
solve_upper_double:
.text.solve_upper_double:
[----:B------:R-:W-:Y:S01]  /*0000*/  LDC R1, c[0x0][0x37c] ;  /* 0x0000df00ff017b82 */ /* 0x000fe20000000800 */
[----:B------:R-:W0:Y:S01]  /*0010*/  S2R R7, SR_LANEID ;  /* 0x0000000000077919 */ /* 0x000e220000000000 */
[----:B------:R-:W-:-:S06]  /*0020*/  VOTEU.ANY UR4, UPT, PT ;  /* 0x0000000000047886 */ /* 0x000fcc00038e0100 */
[----:B------:R-:W1:Y:S01]  /*0030*/  LDC.64 R2, c[0x4][RZ] ;  /* 0x01000000ff027b82 */ /* 0x000e620000000a00 */
[----:B------:R-:W0:Y:S01]  /*0040*/  FLO.U32 R0, UR4 ;  /* 0x0000000400007d00 */ /* 0x000e2200080e0000 */
[----:B------:R-:W1:Y:S07]  /*0050*/  LDCU.64 UR6, c[0x0][0x358] ;  /* 0x00006b00ff0677ac */ /* 0x000e6e0008000a00 */
[----:B------:R-:W1:Y:S01]  /*0060*/  POPC R5, UR4 ;  /* 0x0000000400057d09 */ /* 0x000e620008000000 */
[----:B0-----:R-:W-:-:S13]  /*0070*/  ISETP.EQ.U32.AND P0, PT, R0, R7, PT ;  /* 0x000000070000720c */ /* 0x001fda0003f02070 */
[----:B-1----:R-:W2:Y:S01]  /*0080*/  @P0 ATOMG.E.ADD.STRONG.GPU PT, R3, desc[UR6][R2.64], R5 ;  /* 0x80000005020309a8 */ /* 0x002ea200081ef106 */
[----:B------:R-:W0:Y:S02]  /*0090*/  S2R R4, SR_LTMASK ;  /* 0x0000000000047919 */ /* 0x000e240000003900 */
[----:B0-----:R-:W-:Y:S01]  /*00a0*/  LOP3.LUT R4, R4, UR4, RZ, 0xc0, !PT ;  /* 0x0000000404047c12 */ /* 0x001fe2000f8ec0ff */
[----:B------:R-:W0:Y:S03]  /*00b0*/  LDCU UR4, c[0x0][0x380] ;  /* 0x00007000ff0477ac */ /* 0x000e260008000800 */
[----:B------:R-:W1:Y:S01]  /*00c0*/  POPC R7, R4 ;  /* 0x0000000400077309 */ /* 0x000e620000000000 */
[----:B--2---:R-:W1:Y:S02]  /*00d0*/  SHFL.IDX PT, R12, R3, R0, 0x1f ;  /* 0x00001f00030c7589 */ /* 0x004e6400000e0000 */
[----:B-1----:R-:W-:-:S05]  /*00e0*/  IMAD.IADD R12, R12, 0x1, R7 ;  /* 0x000000010c0c7824 */ /* 0x002fca00078e0207 */
[----:B0-----:R-:W-:-:S13]  /*00f0*/  ISETP.GE.U32.AND P0, PT, R12, UR4, PT ;  /* 0x000000040c007c0c */ /* 0x001fda000bf06070 */
[----:B------:R-:W-:Y:S05]  /*0100*/  @P0 EXIT ;  /* 0x000000000000094d */ /* 0x000fea0003800000 */
[----:B------:R-:W0:Y:S08]  /*0110*/  LDC.64 R6, c[0x0][0x388] ;  /* 0x0000e200ff067b82 */ /* 0x000e300000000a00 */
[----:B------:R-:W1:Y:S08]  /*0120*/  LDC.64 R10, c[0x0][0x398] ;  /* 0x0000e600ff0a7b82 */ /* 0x000e700000000a00 */
[----:B------:R-:W2:Y:S01]  /*0130*/  LDC.64 R8, c[0x0][0x3a8] ;  /* 0x0000ea00ff087b82 */ /* 0x000ea20000000a00 */
[----:B0-----:R-:W-:-:S07]  /*0140*/  IMAD.WIDE R6, R12, 0x4, R6 ;  /* 0x000000040c067825 */ /* 0x001fce00078e0206 */
[----:B------:R-:W0:Y:S01]  /*0150*/  LDC.64 R4, c[0x0][0x3b0] ;  /* 0x0000ec00ff047b82 */ /* 0x000e220000000a00 */
[----:B------:R-:W1:Y:S02]  /*0160*/  LDG.E R0, desc[UR6][R6.64] ;  /* 0x0000000606007981 */ /* 0x000e64000c1e1900 */
[----:B-1----:R-:W-:-:S06]  /*0170*/  IMAD.WIDE.U32 R2, R0, 0x4, R10 ;  /* 0x0000000400027825 */ /* 0x002fcc00078e000a */
[----:B------:R-:W2:Y:S01]  /*0180*/  LDG.E R2, desc[UR6][R2.64] ;  /* 0x0000000602027981 */ /* 0x000ea2000c1e1900 */
[----:B------:R-:W-:-:S04]  /*0190*/  VIADD R13, R0, 0x1 ;  /* 0x00000001000d7836 */ /* 0x000fc80000000000 */
[----:B------:R-:W-:-:S06]  /*01a0*/  IMAD.WIDE.U32 R10, R13, 0x4, R10 ;  /* 0x000000040d0a7825 */ /* 0x000fcc00078e000a */
[----:B------:R-:W3:Y:S01]  /*01b0*/  LDG.E R10, desc[UR6][R10.64] ;  /* 0x000000060a0a7981 */ /* 0x000ee2000c1e1900 */
[----:B0-----:R-:W-:-:S05]  /*01c0*/  IMAD.WIDE.U32 R4, R0, 0x8, R4 ;  /* 0x0000000800047825 */ /* 0x001fca00078e0004 */
[----:B------:R0:W5:Y:S01]  /*01d0*/  LDG.E.64.STRONG.SYS R6, desc[UR6][R4.64] ;  /* 0x0000000604067981 */ /* 0x000162000c1f5b00 */
[----:B--2---:R-:W-:-:S06]  /*01e0*/  IMAD.WIDE.U32 R8, R2, 0x8, R8 ;  /* 0x0000000802087825 */ /* 0x004fcc00078e0008 */
[----:B------:R-:W5:Y:S01]  /*01f0*/  LDG.E.64 R8, desc[UR6][R8.64] ;  /* 0x0000000608087981 */ /* 0x000f62000c1e1b00 */
[----:B---3--:R-:W-:-:S05]  /*0200*/  VIADD R3, R10, 0xffffffff ;  /* 0xffffffff0a037836 */ /* 0x008fca0000000000 */
[----:B------:R-:W-:Y:S01]  /*0210*/  ISETP.GT.U32.AND P0, PT, R3, R2, PT ;  /* 0x000000020300720c */ /* 0x000fe20003f04070 */
[----:B------:R-:W-:-:S12]  /*0220*/  BSSY B0, `(.L_x_0) ;  /* 0x0000019000007945 */ /* 0x000fd80003800000 */
[----:B0-----:R-:W-:Y:S05]  /*0230*/  @!P0 BRA `(.L_x_1) ;  /* 0x00000000005c8947 */ /* 0x001fea0003800000 */
.L_x_4:
[----:B------:R-:W0:Y:S02]  /*0240*/  LDC.64 R10, c[0x0][0x3a0] ;  /* 0x0000e800ff0a7b82 */ /* 0x000e240000000a00 */
[----:B0-----:R-:W-:-:S05]  /*0250*/  IMAD.WIDE.U32 R10, R3, 0x4, R10 ;  /* 0x00000004030a7825 */ /* 0x001fca00078e000a */
[----:B------:R-:W2:Y:S01]  /*0260*/  LDG.E R13, desc[UR6][R10.64] ;  /* 0x000000060a0d7981 */ /* 0x000ea2000c1e1900 */
[----:B------:R-:W-:Y:S05]  /*0270*/  YIELD ;  /* 0x0000000000007946 */ /* 0x000fea0003800000 */
[----:B------:R-:W2:Y:S01]  /*0280*/  LDCU.64 UR4, c[0x0][0x390] ;  /* 0x00007200ff0477ac */ /* 0x000ea20008000a00 */
[----:B------:R-:W-:Y:S01]  /*0290*/  BSSY B1, `(.L_x_2) ;  /* 0x0000007000017945 */ /* 0x000fe20003800000 */
[----:B--2---:R-:W-:-:S05]  /*02a0*/  IADD3 R14, P0, PT, R13, UR4, RZ ;  /* 0x000000040d0e7c10 */ /* 0x004fca000ff1e0ff */
[----:B------:R-:W-:-:S08]  /*02b0*/  IMAD.X R15, RZ, RZ, UR5, P0 ;  /* 0x00000005ff0f7e24 */ /* 0x000fd000080e06ff */
.L_x_3:
[----:B------:R-:W2:Y:S01]  /*02c0*/  LDG.E.U8.STRONG.SYS R10, desc[UR6][R14.64] ;  /* 0x000000060e0a7981 */ /* 0x000ea2000c1f5100 */
[----:B------:R-:W-:Y:S05]  /*02d0*/  YIELD ;  /* 0x0000000000007946 */ /* 0x000fea0003800000 */
[----:B--2---:R-:W-:-:S13]  /*02e0*/  ISETP.NE.AND P0, PT, R10, RZ, PT ;  /* 0x000000ff0a00720c */ /* 0x004fda0003f05270 */
[----:B------:R-:W-:Y:S05]  /*02f0*/  @!P0 BRA `(.L_x_3) ;  /* 0xfffffffc00f08947 */ /* 0x000fea000383ffff */
[----:B------:R-:W-:Y:S05]  /*0300*/  BSYNC B1 ;  /* 0x0000000000017941 */ /* 0x000fea0003800000 */
.L_x_2:
[----:B------:R-:W0:Y:S08]  /*0310*/  LDC.64 R14, c[0x0][0x3b0] ;  /* 0x0000ec00ff0e7b82 */ /* 0x000e300000000a00 */
[----:B------:R-:W1:Y:S01]  /*0320*/  LDC.64 R10, c[0x0][0x3a8] ;  /* 0x0000ea00ff0a7b82 */ /* 0x000e620000000a00 */
[----:B0-----:R-:W-:-:S06]  /*0330*/  IMAD.WIDE.U32 R14, R13, 0x8, R14 ;  /* 0x000000080d0e7825 */ /* 0x001fcc00078e000e */
[----:B------:R-:W2:Y:S01]  /*0340*/  LDG.E.64.STRONG.SYS R14, desc[UR6][R14.64] ;  /* 0x000000060e0e7981 */ /* 0x000ea2000c1f5b00 */
[----:B-1----:R-:W-:-:S06]  /*0350*/  IMAD.WIDE.U32 R10, R3, 0x8, R10 ;  /* 0x00000008030a7825 */ /* 0x002fcc00078e000a */
[----:B------:R-:W2:Y:S01]  /*0360*/  LDG.E.64 R10, desc[UR6][R10.64] ;  /* 0x000000060a0a7981 */ /* 0x000ea2000c1e1b00 */
[----:B------:R-:W-:-:S05]  /*0370*/  VIADD R3, R3, 0xffffffff ;  /* 0xffffffff03037836 */ /* 0x000fca0000000000 */
[----:B------:R-:W-:Y:S01]  /*0380*/  ISETP.GT.U32.AND P0, PT, R3, R2, PT ;  /* 0x000000020300720c */ /* 0x000fe20003f04070 */
[----:B--2--5:R-:W-:-:S12]  /*0390*/  DFMA R6, -R10, R14, R6 ;  /* 0x0000000e0a06722b */ /* 0x024fd80000000106 */
[----:B------:R-:W-:Y:S05]  /*03a0*/  @P0 BRA `(.L_x_4) ;  /* 0xfffffffc00a40947 */ /* 0x000fea000383ffff */
.L_x_1:
[----:B------:R-:W-:Y:S05]  /*03b0*/  BSYNC B0 ;  /* 0x0000000000007941 */ /* 0x000fea0003800000 */
.L_x_0:
[----:B-----5:R-:W0:Y:S01]  /*03c0*/  MUFU.RCP64H R3, R9 ;  /* 0x0000000900037308 */ /* 0x020e220000001800 */
[----:B------:R-:W-:Y:S01]  /*03d0*/  IMAD.MOV.U32 R2, RZ, RZ, 0x1 ;  /* 0x00000001ff027424 */ /* 0x000fe200078e00ff */
[----:B------:R-:W-:Y:S01]  /*03e0*/  FSETP.GEU.AND P1, PT, |R7|, 6.5827683646048100446e-37, PT ;  /* 0x036000000700780b */ /* 0x000fe20003f2e200 */
[----:B------:R-:W-:Y:S04]  /*03f0*/  BSSY.RECONVERGENT B0, `(.L_x_5) ;  /* 0x0000010000007945 */ /* 0x000fe80003800200 */
[----:B0-----:R-:W-:-:S08]  /*0400*/  DFMA R10, -R8, R2, 1 ;  /* 0x3ff00000080a742b */ /* 0x001fd00000000102 */
[----:B------:R-:W-:-:S08]  /*0410*/  DFMA R10, R10, R10, R10 ;  /* 0x0000000a0a0a722b */ /* 0x000fd0000000000a */
[----:B------:R-:W-:-:S08]  /*0420*/  DFMA R10, R2, R10, R2 ;  /* 0x0000000a020a722b */ /* 0x000fd00000000002 */
[----:B------:R-:W-:-:S08]  /*0430*/  DFMA R2, -R8, R10, 1 ;  /* 0x3ff000000802742b */ /* 0x000fd0000000010a */
[----:B------:R-:W-:-:S08]  /*0440*/  DFMA R2, R10, R2, R10 ;  /* 0x000000020a02722b */ /* 0x000fd0000000000a */
[----:B------:R-:W-:-:S08]  /*0450*/  DMUL R10, R2, R6 ;  /* 0x00000006020a7228 */ /* 0x000fd00000000000 */
[----:B------:R-:W-:-:S08]  /*0460*/  DFMA R14, -R8, R10, R6 ;  /* 0x0000000a080e722b */ /* 0x000fd00000000106 */
[----:B------:R-:W-:-:S10]  /*0470*/  DFMA R2, R2, R14, R10 ;  /* 0x0000000e0202722b */ /* 0x000fd4000000000a */
[----:B------:R-:W-:-:S05]  /*0480*/  FFMA R10, RZ, R9, R3 ;  /* 0x00000009ff0a7223 */ /* 0x000fca0000000003 */
[----:B------:R-:W-:-:S13]  /*0490*/  FSETP.GT.AND P0, PT, |R10|, 1.469367938527859385e-39, PT ;  /* 0x001000000a00780b */ /* 0x000fda0003f04200 */
[----:B------:R-:W-:Y:S05]  /*04a0*/  @P0 BRA P1, `(.L_x_6) ;  /* 0x0000000000100947 */ /* 0x000fea0000800000 */
[----:B------:R-:W-:Y:S01]  /*04b0*/  IMAD.MOV.U32 R2, RZ, RZ, R6 ;  /* 0x000000ffff027224 */ /* 0x000fe200078e0006 */
[----:B------:R-:W-:Y:S01]  /*04c0*/  MOV R14, 0x4f0 ;  /* 0x000004f0000e7802 */ /* 0x000fe20000000f00 */
[----:B------:R-:W-:-:S07]  /*04d0*/  IMAD.MOV.U32 R3, RZ, RZ, R7 ;  /* 0x000000ffff037224 */ /* 0x000fce00078e0007 */
[----:B------:R-:W-:Y:S05]  /*04e0*/  CALL.REL.NOINC `($__internal_0_$__cuda_sm20_div_rn_f64_full) ;  /* 0x0000000000387944 */ /* 0x000fea0003c00000 */
.L_x_6:
[----:B------:R-:W-:Y:S05]  /*04f0*/  BSYNC.RECONVERGENT B0 ;  /* 0x0000000000007941 */ /* 0x000fea0003800200 */
.L_x_5:
[----:B------:R-:W0:Y:S01]  /*0500*/  LDCU UR4, c[0x0][0x380] ;  /* 0x00007000ff0477ac */ /* 0x000e220008000800 */
[----:B------:R1:W-:Y:S01]  /*0510*/  STG.E.64.STRONG.SYS desc[UR6][R4.64], R2 ;  /* 0x0000000204007986 */ /* 0x0003e2000c115b06 */
[----:B------:R-:W2:Y:S01]  /*0520*/  LDCU.64 UR8, c[0x0][0x390] ;  /* 0x00007200ff0877ac */ /* 0x000ea20008000a00 */
[----:B0-----:R-:W-:Y:S01]  /*0530*/  UIADD3 UR4, UPT, UPT, UR4, -0x1, URZ ;  /* 0xffffffff04047890 */ /* 0x001fe2000fffe0ff */
[----:B--2---:R-:W-:Y:S01]  /*0540*/  IADD3 R6, P1, PT, R0, UR8, RZ ;  /* 0x0000000800067c10 */ /* 0x004fe2000ff3e0ff */
[----:B------:R-:W-:-:S04]  /*0550*/  IMAD.MOV.U32 R0, RZ, RZ, 0x1 ;  /* 0x00000001ff007424 */ /* 0x000fc800078e00ff */
[----:B------:R-:W-:Y:S01]  /*0560*/  ISETP.NE.AND P0, PT, R12, UR4, PT ;  /* 0x000000040c007c0c */ /* 0x000fe2000bf05270 */
[----:B------:R-:W-:-:S05]  /*0570*/  IMAD.X R7, RZ, RZ, UR9, P1 ;  /* 0x00000009ff077e24 */ /* 0x000fca00088e06ff */
[----:B------:R1:W-:Y:S07]  /*0580*/  STG.E.U8.STRONG.SYS desc[UR6][R6.64], R0 ;  /* 0x0000000006007986 */ /* 0x0003ee000c115106 */
[----:B------:R-:W-:Y:S05]  /*0590*/  @P0 EXIT ;  /* 0x000000000000094d */ /* 0x000fea0003800000 */
[----:B-1----:R-:W0:Y:S02]  /*05a0*/  LDC.64 R2, c[0x4][RZ] ;  /* 0x01000000ff027b82 */ /* 0x002e240000000a00 */
[----:B0-----:R-:W-:Y:S01]  /*05b0*/  STG.E desc[UR6][R2.64], RZ ;  /* 0x000000ff02007986 */ /* 0x001fe2000c101906 */
[----:B------:R-:W-:Y:S05]  /*05c0*/  EXIT ;  /* 0x000000000000794d */ /* 0x000fea0003800000 */
        .weak           $__internal_0_$__cuda_sm20_div_rn_f64_full
        .type           $__internal_0_$__cuda_sm20_div_rn_f64_full,@function
        .size           $__internal_0_$__cuda_sm20_div_rn_f64_full,(.L_x_79 - $__internal_0_$__cuda_sm20_div_rn_f64_full)
$__internal_0_$__cuda_sm20_div_rn_f64_full:
[C---:B------:R-:W-:Y:S01]  /*05d0*/  FSETP.GEU.AND P0, PT, |R9|.reuse, 1.469367938527859385e-39, PT ;  /* 0x001000000900780b */ /* 0x040fe20003f0e200 */
[--C-:B------:R-:W-:Y:S01]  /*05e0*/  IMAD.MOV.U32 R10, RZ, RZ, R8.reuse ;  /* 0x000000ffff0a7224 */ /* 0x100fe200078e0008 */
[----:B------:R-:W-:Y:S01]  /*05f0*/  LOP3.LUT R6, R9, 0x800fffff, RZ, 0xc0, !PT ;  /* 0x800fffff09067812 */ /* 0x000fe200078ec0ff */
[----:B------:R-:W-:Y:S01]  /*0600*/  IMAD.MOV.U32 R11, RZ, RZ, R9 ;  /* 0x000000ffff0b7224 */ /* 0x000fe200078e0009 */
[C---:B------:R-:W-:Y:S01]  /*0610*/  FSETP.GEU.AND P2, PT, |R3|.reuse, 1.469367938527859385e-39, PT ;  /* 0x001000000300780b */ /* 0x040fe20003f4e200 */
[----:B------:R-:W-:Y:S01]  /*0620*/  IMAD.MOV.U32 R16, RZ, RZ, 0x1 ;  /* 0x00000001ff107424 */ /* 0x000fe200078e00ff */
[----:B------:R-:W-:Y:S01]  /*0630*/  LOP3.LUT R7, R6, 0x3ff00000, RZ, 0xfc, !PT ;  /* 0x3ff0000006077812 */ /* 0x000fe200078efcff */
[----:B------:R-:W-:Y:S01]  /*0640*/  IMAD.MOV.U32 R6, RZ, RZ, R8 ;  /* 0x000000ffff067224 */ /* 0x000fe200078e0008 */
[----:B------:R-:W-:Y:S01]  /*0650*/  LOP3.LUT R13, R3, 0x7ff00000, RZ, 0xc0, !PT ;  /* 0x7ff00000030d7812 */ /* 0x000fe200078ec0ff */
[----:B------:R-:W-:Y:S01]  /*0660*/  IMAD.MOV.U32 R15, RZ, RZ, 0x1ca00000 ;  /* 0x1ca00000ff0f7424 */ /* 0x000fe200078e00ff */
[----:B------:R-:W-:Y:S01]  /*0670*/  LOP3.LUT R20, R9, 0x7ff00000, RZ, 0xc0, !PT ;  /* 0x7ff0000009147812 */ /* 0x000fe200078ec0ff */
[----:B------:R-:W-:Y:S02]  /*0680*/  BSSY.RECONVERGENT B1, `(.L_x_7) ;  /* 0x000004f000017945 */ /* 0x000fe40003800200 */
[----:B------:R-:W-:Y:S01]  /*0690*/  @!P0 DMUL R6, R10, 8.98846567431157953865e+307 ;  /* 0x7fe000000a068828 */ /* 0x000fe20000000000 */
[----:B------:R-:W-:-:S03]  /*06a0*/  ISETP.GE.U32.AND P1, PT, R13, R20, PT ;  /* 0x000000140d00720c */ /* 0x000fc60003f26070 */
[----:B------:R-:W-:Y:S02]  /*06b0*/  @!P2 LOP3.LUT R8, R11, 0x7ff00000, RZ, 0xc0, !PT ;  /* 0x7ff000000b08a812 */ /* 0x000fe400078ec0ff */
[----:B------:R-:W0:Y:S01]  /*06c0*/  MUFU.RCP64H R17, R7 ;  /* 0x0000000700117308 */ /* 0x000e220000001800 */
[----:B------:R-:W-:Y:S02]  /*06d0*/  SEL R9, R15, 0x63400000, !P1 ;  /* 0x634000000f097807 */ /* 0x000fe40004800000 */
[----:B------:R-:W-:Y:S01]  /*06e0*/  @!P2 ISETP.GE.U32.AND P3, PT, R13, R8, PT ;  /* 0x000000080d00a20c */ /* 0x000fe20003f66070 */
[----:B------:R-:W-:Y:S01]  /*06f0*/  IMAD.MOV.U32 R8, RZ, RZ, R2 ;  /* 0x000000ffff087224 */ /* 0x000fe200078e0002 */
[----:B------:R-:W-:Y:S01]  /*0700*/  LOP3.LUT R9, R9, 0x800fffff, R3, 0xf8, !PT ;  /* 0x800fffff09097812 */ /* 0x000fe200078ef803 */
[----:B0-----:R-:W-:-:S08]  /*0710*/  DFMA R18, R16, -R6, 1 ;  /* 0x3ff000001012742b */ /* 0x001fd00000000806 */
[----:B------:R-:W-:-:S08]  /*0720*/  DFMA R18, R18, R18, R18 ;  /* 0x000000121212722b */ /* 0x000fd00000000012 */
[----:B------:R-:W-:Y:S01]  /*0730*/  DFMA R16, R16, R18, R16 ;  /* 0x000000121010722b */ /* 0x000fe20000000010 */
[----:B------:R-:W-:-:S04]  /*0740*/  @!P2 SEL R19, R15, 0x63400000, !P3 ;  /* 0x634000000f13a807 */ /* 0x000fc80005800000 */
[----:B------:R-:W-:-:S03]  /*0750*/  @!P2 LOP3.LUT R22, R19, 0x80000000, R3, 0xf8, !PT ;  /* 0x800000001316a812 */ /* 0x000fc600078ef803 */
[----:B------:R-:W-:Y:S01]  /*0760*/  DFMA R18, R16, -R6, 1 ;  /* 0x3ff000001012742b */ /* 0x000fe20000000806 */
[----:B------:R-:W-:Y:S01]  /*0770*/  @!P2 LOP3.LUT R23, R22, 0x100000, RZ, 0xfc, !PT ;  /* 0x001000001617a812 */ /* 0x000fe200078efcff */
[----:B------:R-:W-:-:S06]  /*0780*/  @!P2 IMAD.MOV.U32 R22, RZ, RZ, RZ ;  /* 0x000000ffff16a224 */ /* 0x000fcc00078e00ff */
[----:B------:R-:W-:Y:S02]  /*0790*/  DFMA R16, R16, R18, R16 ;  /* 0x000000121010722b */ /* 0x000fe40000000010 */
[----:B------:R-:W-:Y:S01]  /*07a0*/  @!P2 DFMA R8, R8, 2, -R22 ;  /* 0x400000000808a82b */ /* 0x000fe20000000816 */
[----:B------:R-:W-:Y:S02]  /*07b0*/  IMAD.MOV.U32 R22, RZ, RZ, R13 ;  /* 0x000000ffff167224 */ /* 0x000fe400078e000d */
[----:B------:R-:W-:Y:S01]  /*07c0*/  IMAD.MOV.U32 R23, RZ, RZ, R20 ;  /* 0x000000ffff177224 */ /* 0x000fe200078e0014 */
[----:B------:R-:W-:-:S04]  /*07d0*/  @!P0 LOP3.LUT R23, R7, 0x7ff00000, RZ, 0xc0, !PT ;  /* 0x7ff0000007178812 */ /* 0x000fc800078ec0ff */
[----:B------:R-:W-:Y:S02]  /*07e0*/  DMUL R18, R16, R8 ;  /* 0x0000000810127228 */ /* 0x000fe40000000000 */
[----:B------:R-:W-:Y:S01]  /*07f0*/  @!P2 LOP3.LUT R22, R9, 0x7ff00000, RZ, 0xc0, !PT ;  /* 0x7ff000000916a812 */ /* 0x000fe200078ec0ff */
[----:B------:R-:W-:-:S04]  /*0800*/  VIADD R25, R23, 0xffffffff ;  /* 0xffffffff17197836 */ /* 0x000fc80000000000 */
[----:B------:R-:W-:Y:S01]  /*0810*/  VIADD R24, R22, 0xffffffff ;  /* 0xffffffff16187836 */ /* 0x000fe20000000000 */
[----:B------:R-:W-:-:S04]  /*0820*/  DFMA R20, R18, -R6, R8 ;  /* 0x800000061214722b */ /* 0x000fc80000000008 */
[----:B------:R-:W-:-:S04]  /*0830*/  ISETP.GT.U32.AND P0, PT, R24, 0x7feffffe, PT ;  /* 0x7feffffe1800780c */ /* 0x000fc80003f04070 */
[----:B------:R-:W-:Y:S01]  /*0840*/  ISETP.GT.U32.OR P0, PT, R25, 0x7feffffe, P0 ;  /* 0x7feffffe1900780c */ /* 0x000fe20000704470 */
[----:B------:R-:W-:-:S12]  /*0850*/  DFMA R16, R16, R20, R18 ;  /* 0x000000141010722b */ /* 0x000fd80000000012 */
[----:B------:R-:W-:Y:S05]  /*0860*/  @P0 BRA `(.L_x_8) ;  /* 0x00000000006c0947 */ /* 0x000fea0003800000 */
[----:B------:R-:W-:-:S04]  /*0870*/  LOP3.LUT R18, R11, 0x7ff00000, RZ, 0xc0, !PT ;  /* 0x7ff000000b127812 */ /* 0x000fc800078ec0ff */
[CC--:B------:R-:W-:Y:S02]  /*0880*/  VIADDMNMX R2, R13.reuse, -R18.reuse, 0xb9600000, !PT ;  /* 0xb96000000d027446 */ /* 0x0c0fe40007800912 */
[----:B------:R-:W-:Y:S02]  /*0890*/  ISETP.GE.U32.AND P0, PT, R13, R18, PT ;  /* 0x000000120d00720c */ /* 0x000fe40003f06070 */
[----:B------:R-:W-:Y:S02]  /*08a0*/  VIMNMX R2, PT, PT, R2, 0x46a00000, PT ;  /* 0x46a0000002027848 */ /* 0x000fe40003fe0100 */
[----:B------:R-:W-:-:S05]  /*08b0*/  SEL R13, R15, 0x63400000, !P0 ;  /* 0x634000000f0d7807 */ /* 0x000fca0004000000 */
[----:B------:R-:W-:Y:S02]  /*08c0*/  IMAD.IADD R13, R2, 0x1, -R13 ;  /* 0x00000001020d7824 */ /* 0x000fe400078e0a0d */
[----:B------:R-:W-:Y:S02]  /*08d0*/  IMAD.MOV.U32 R2, RZ, RZ, RZ ;  /* 0x000000ffff027224 */ /* 0x000fe400078e00ff */
[----:B------:R-:W-:-:S06]  /*08e0*/  VIADD R3, R13, 0x7fe00000 ;  /* 0x7fe000000d037836 */ /* 0x000fcc0000000000 */
[----:B------:R-:W-:-:S10]  /*08f0*/  DMUL R18, R16, R2 ;  /* 0x0000000210127228 */ /* 0x000fd40000000000 */
[----:B------:R-:W-:-:S13]  /*0900*/  FSETP.GTU.AND P0, PT, |R19|, 1.469367938527859385e-39, PT ;  /* 0x001000001300780b */ /* 0x000fda0003f0c200 */
[----:B------:R-:W-:Y:S05]  /*0910*/  @P0 BRA `(.L_x_9) ;  /* 0x0000000000940947 */ /* 0x000fea0003800000 */
[----:B------:R-:W-:Y:S01]  /*0920*/  DFMA R6, R16, -R6, R8 ;  /* 0x800000061006722b */ /* 0x000fe20000000008 */
[----:B------:R-:W-:-:S09]  /*0930*/  IMAD.MOV.U32 R2, RZ, RZ, RZ ;  /* 0x000000ffff027224 */ /* 0x000fd200078e00ff */
[C---:B------:R-:W-:Y:S02]  /*0940*/  FSETP.NEU.AND P0, PT, R7.reuse, RZ, PT ;  /* 0x000000ff0700720b */ /* 0x040fe40003f0d000 */
[----:B------:R-:W-:-:S04]  /*0950*/  LOP3.LUT R11, R7, 0x80000000, R11, 0x48, !PT ;  /* 0x80000000070b7812 */ /* 0x000fc800078e480b */
[----:B------:R-:W-:-:S07]  /*0960*/  LOP3.LUT R3, R11, R3, RZ, 0xfc, !PT ;  /* 0x000000030b037212 */ /* 0x000fce00078efcff */
[----:B------:R-:W-:Y:S05]  /*0970*/  @!P0 BRA `(.L_x_9) ;  /* 0x00000000007c8947 */ /* 0x000fea0003800000 */
[----:B------:R-:W-:Y:S01]  /*0980*/  IMAD.MOV R7, RZ, RZ, -R13 ;  /* 0x000000ffff077224 */ /* 0x000fe200078e0a0d */
[----:B------:R-:W-:Y:S01]  /*0990*/  DMUL.RP R2, R16, R2 ;  /* 0x0000000210027228 */ /* 0x000fe20000008000 */
[----:B------:R-:W-:-:S06]  /*09a0*/  IMAD.MOV.U32 R6, RZ, RZ, RZ ;  /* 0x000000ffff067224 */ /* 0x000fcc00078e00ff */
[----:B------:R-:W-:-:S03]  /*09b0*/  DFMA R6, R18, -R6, R16 ;  /* 0x800000061206722b */ /* 0x000fc60000000010 */
[----:B------:R-:W-:-:S03]  /*09c0*/  LOP3.LUT R11, R3, R11, RZ, 0x3c, !PT ;  /* 0x0000000b030b7212 */ /* 0x000fc600078e3cff */
[----:B------:R-:W-:-:S04]  /*09d0*/  IADD3 R6, PT, PT, -R13, -0x43300000, RZ ;  /* 0xbcd000000d067810 */ /* 0x000fc80007ffe1ff */
[----:B------:R-:W-:-:S04]  /*09e0*/  FSETP.NEU.AND P0, PT, |R7|, R6, PT ;  /* 0x000000060700720b */ /* 0x000fc80003f0d200 */
[----:B------:R-:W-:Y:S02]  /*09f0*/  FSEL R18, R2, R18, !P0 ;  /* 0x0000001202127208 */ /* 0x000fe40004000000 */
[----:B------:R-:W-:Y:S01]  /*0a00*/  FSEL R19, R11, R19, !P0 ;  /* 0x000000130b137208 */ /* 0x000fe20004000000 */
[----:B------:R-:W-:Y:S06]  /*0a10*/  BRA `(.L_x_9) ;  /* 0x0000000000547947 */ /* 0x000fec0003800000 */
.L_x_8:
[----:B------:R-:W-:-:S14]  /*0a20*/  DSETP.NAN.AND P0, PT, R2, R2, PT ;  /* 0x000000020200722a */ /* 0x000fdc0003f08000 */
[----:B------:R-:W-:Y:S05]  /*0a30*/  @P0 BRA `(.L_x_10) ;  /* 0x0000000000440947 */ /* 0x000fea0003800000 */
[----:B------:R-:W-:-:S14]  /*0a40*/  DSETP.NAN.AND P0, PT, R10, R10, PT ;  /* 0x0000000a0a00722a */ /* 0x000fdc0003f08000 */
[----:B------:R-:W-:Y:S05]  /*0a50*/  @P0 BRA `(.L_x_11) ;  /* 0x0000000000300947 */ /* 0x000fea0003800000 */
[----:B------:R-:W-:Y:S01]  /*0a60*/  ISETP.NE.AND P0, PT, R22, R23, PT ;  /* 0x000000171600720c */ /* 0x000fe20003f05270 */
[----:B------:R-:W-:Y:S02]  /*0a70*/  IMAD.MOV.U32 R18, RZ, RZ, 0x0 ;  /* 0x00000000ff127424 */ /* 0x000fe400078e00ff */
[----:B------:R-:W-:-:S10]  /*0a80*/  IMAD.MOV.U32 R19, RZ, RZ, -0x80000 ;  /* 0xfff80000ff137424 */ /* 0x000fd400078e00ff */
[----:B------:R-:W-:Y:S05]  /*0a90*/  @!P0 BRA `(.L_x_9) ;  /* 0x0000000000348947 */ /* 0x000fea0003800000 */
[----:B------:R-:W-:Y:S02]  /*0aa0*/  ISETP.NE.AND P0, PT, R22, 0x7ff00000, PT ;  /* 0x7ff000001600780c */ /* 0x000fe40003f05270 */
[----:B------:R-:W-:Y:S02]  /*0ab0*/  LOP3.LUT R19, R3, 0x80000000, R11, 0x48, !PT ;  /* 0x8000000003137812 */ /* 0x000fe400078e480b */
[----:B------:R-:W-:-:S13]  /*0ac0*/  ISETP.EQ.OR P0, PT, R23, RZ, !P0 ;  /* 0x000000ff1700720c */ /* 0x000fda0004702670 */
[----:B------:R-:W-:Y:S01]  /*0ad0*/  @P0 LOP3.LUT R2, R19, 0x7ff00000, RZ, 0xfc, !PT ;  /* 0x7ff0000013020812 */ /* 0x000fe200078efcff */
[----:B------:R-:W-:Y:S02]  /*0ae0*/  @!P0 IMAD.MOV.U32 R18, RZ, RZ, RZ ;  /* 0x000000ffff128224 */ /* 0x000fe400078e00ff */
[----:B------:R-:W-:Y:S02]  /*0af0*/  @P0 IMAD.MOV.U32 R18, RZ, RZ, RZ ;  /* 0x000000ffff120224 */ /* 0x000fe400078e00ff */
[----:B------:R-:W-:Y:S01]  /*0b00*/  @P0 IMAD.MOV.U32 R19, RZ, RZ, R2 ;  /* 0x000000ffff130224 */ /* 0x000fe200078e0002 */
[----:B------:R-:W-:Y:S06]  /*0b10*/  BRA `(.L_x_9) ;  /* 0x0000000000147947 */ /* 0x000fec0003800000 */
.L_x_11:
[----:B------:R-:W-:Y:S01]  /*0b20*/  LOP3.LUT R19, R11, 0x80000, RZ, 0xfc, !PT ;  /* 0x000800000b137812 */ /* 0x000fe200078efcff */
[----:B------:R-:W-:Y:S01]  /*0b30*/  IMAD.MOV.U32 R18, RZ, RZ, R10 ;  /* 0x000000ffff127224 */ /* 0x000fe200078e000a */
[----:B------:R-:W-:Y:S06]  /*0b40*/  BRA `(.L_x_9) ;  /* 0x0000000000087947 */ /* 0x000fec0003800000 */
.L_x_10:
[----:B------:R-:W-:Y:S01]  /*0b50*/  LOP3.LUT R19, R3, 0x80000, RZ, 0xfc, !PT ;  /* 0x0008000003137812 */ /* 0x000fe200078efcff */
[----:B------:R-:W-:-:S07]  /*0b60*/  IMAD.MOV.U32 R18, RZ, RZ, R2 ;  /* 0x000000ffff127224 */ /* 0x000fce00078e0002 */
.L_x_9:
[----:B------:R-:W-:Y:S05]  /*0b70*/  BSYNC.RECONVERGENT B1 ;  /* 0x0000000000017941 */ /* 0x000fea0003800200 */
.L_x_7:
[----:B------:R-:W-:Y:S02]  /*0b80*/  IMAD.MOV.U32 R15, RZ, RZ, 0x0 ;  /* 0x00000000ff0f7424 */ /* 0x000fe400078e00ff */
[----:B------:R-:W-:Y:S02]  /*0b90*/  IMAD.MOV.U32 R2, RZ, RZ, R18 ;  /* 0x000000ffff027224 */ /* 0x000fe400078e0012 */
[----:B------:R-:W-:Y:S01]  /*0ba0*/  IMAD.MOV.U32 R3, RZ, RZ, R19 ;  /* 0x000000ffff037224 */ /* 0x000fe200078e0013 */
[----:B------:R-:W-:Y:S06]  /*0bb0*/  RET.REL.NODEC R14 `(solve_upper_double) ;  /* 0xfffffff40e107950 */ /* 0x000fec0003c3ffff */
.L_x_12:
[----:B------:R-:W-:-:S00]  /*0bc0*/  BRA `(.L_x_12) ;  /* 0xfffffffc00fc7947 */ /* 0x000fc0000383ffff */
[----:B------:R-:W-:-:S00]  /*0bd0*/  NOP ;  /* 0x0000000000007918 */ /* 0x000fc00000000000 */
        /* <DEDUP_REMOVED lines=10> */
.L_x_79:


//--------------------- .text.solve_upper_float   --------------------------
	.section	.text.solve_upper_float,"ax",@progbits
	.align	128
        .global         solve_upper_float
        .type           solve_upper_float,@function
        .size           solve_upper_float,(.L_x_80 - solve_upper_float)
        .other          solve_upper_float,@"STO_CUDA_ENTRY STV_DEFAULT"
solve_upper_float:
.text.solve_upper_float:
        /* <DEDUP_REMOVED lines=23> */
[----:B-1----:R-:W-:-:S05]  /*0170*/  IMAD.WIDE.U32 R8, R6, 0x4, R10 ;  /* 0x0000000406087825 */ /* 0x002fca00078e000a */
[----:B------:R-:W0:Y:S01]  /*0180*/  LDG.E R0, desc[UR6][R8.64] ;  /* 0x0000000608007981 */ /* 0x000e22000c1e1900 */
[----:B------:R-:W-:-:S04]  /*0190*/  VIADD R3, R6, 0x1 ;  /* 0x0000000106037836 */ /* 0x000fc80000000000 */
[----:B------:R-:W-:-:S06]  /*01a0*/  IMAD.WIDE.U32 R10, R3, 0x4, R10 ;  /* 0x00000004030a7825 */ /* 0x000fcc00078e000a */
[----:B------:R-:W3:Y:S01]  /*01b0*/  LDG.E R10, desc[UR6][R10.64] ;  /* 0x000000060a0a7981 */ /* 0x000ee2000c1e1900 */
[----:B--2---:R-:W-:-:S05]  /*01c0*/  IMAD.WIDE.U32 R4, R6, 0x4, R4 ;  /* 0x0000000406047825 */ /* 0x004fca00078e0004 */
[----:B------:R1:W5:Y:S01]  /*01d0*/  LDG.E.STRONG.SYS R3, desc[UR6][R4.64] ;  /* 0x0000000604037981 */ /* 0x000362000c1f5900 */
[----:B0-----:R-:W-:-:S05]  /*01e0*/  IMAD.WIDE.U32 R12, R0, 0x4, R12 ;  /* 0x00000004000c7825 */ /* 0x001fca00078e000c */
[----:B------:R1:W5:Y:S01]  /*01f0*/  LDG.E R7, desc[UR6][R12.64] ;  /* 0x000000060c077981 */ /* 0x000362000c1e1900 */
[----:B---3--:R-:W-:-:S05]  /*0200*/  VIADD R15, R10, 0xffffffff ;  /* 0xffffffff0a0f7836 */ /* 0x008fca0000000000 */
[----:B------:R-:W-:Y:S01]  /*0210*/  ISETP.GT.U32.AND P0, PT, R15, R0, PT ;  /* 0x000000000f00720c */ /* 0x000fe20003f04070 */
[----:B------:R-:W-:-:S12]  /*0220*/  BSSY B0, `(.L_x_13) ;  /* 0x0000019000007945 */ /* 0x000fd80003800000 */
[----:B-1----:R-:W-:Y:S05]  /*0230*/  @!P0 BRA `(.L_x_14) ;  /* 0x00000000005c8947 */ /* 0x002fea0003800000 */
.L_x_17:
        /* <DEDUP_REMOVED lines=8> */
.L_x_16:
[----:B------:R-:W2:Y:S01]  /*02c0*/  LDG.E.U8.STRONG.SYS R8, desc[UR6][R10.64] ;  /* 0x000000060a087981 */ /* 0x000ea2000c1f5100 */
[----:B------:R-:W-:Y:S05]  /*02d0*/  YIELD ;  /* 0x0000000000007946 */ /* 0x000fea0003800000 */
[----:B--2---:R-:W-:-:S13]  /*02e0*/  ISETP.NE.AND P0, PT, R8, RZ, PT ;  /* 0x000000ff0800720c */ /* 0x004fda0003f05270 */
[----:B------:R-:W-:Y:S05]  /*02f0*/  @!P0 BRA `(.L_x_16) ;  /* 0xfffffffc00f08947 */ /* 0x000fea000383ffff */
[----:B------:R-:W-:Y:S05]  /*0300*/  BSYNC B1 ;  /* 0x0000000000017941 */ /* 0x000fea0003800000 */
.L_x_15:
[----:B------:R-:W0:Y:S08]  /*0310*/  LDC.64 R10, c[0x0][0x3b0] ;  /* 0x0000ec00ff0a7b82 */ /* 0x000e300000000a00 */
[----:B------:R-:W1:Y:S01]  /*0320*/  LDC.64 R8, c[0x0][0x3a8] ;  /* 0x0000ea00ff087b82 */ /* 0x000e620000000a00 */
[----:B0-----:R-:W-:-:S06]  /*0330*/  IMAD.WIDE.U32 R10, R13, 0x4, R10 ;  /* 0x000000040d0a7825 */ /* 0x001fcc00078e000a */
[----:B------:R-:W2:Y:S01]  /*0340*/  LDG.E.STRONG.SYS R10, desc[UR6][R10.64] ;  /* 0x000000060a0a7981 */ /* 0x000ea2000c1f5900 */
[----:B-1----:R-:W-:-:S06]  /*0350*/  IMAD.WIDE.U32 R8, R15, 0x4, R8 ;  /* 0x000000040f087825 */ /* 0x002fcc00078e0008 */
[----:B------:R-:W2:Y:S01]  /*0360*/  LDG.E R8, desc[UR6][R8.64] ;  /* 0x0000000608087981 */ /* 0x000ea2000c1e1900 */
[----:B------:R-:W-:-:S05]  /*0370*/  VIADD R15, R15, 0xffffffff ;  /* 0xffffffff0f0f7836 */ /* 0x000fca0000000000 */
[----:B------:R-:W-:Y:S01]  /*0380*/  ISETP.GT.U32.AND P0, PT, R15, R0, PT ;  /* 0x000000000f00720c */ /* 0x000fe20003f04070 */
[----:B--2--5:R-:W-:-:S12]  /*0390*/  FFMA R3, -R8, R10, R3 ;  /* 0x0000000a08037223 */ /* 0x024fd80000000103 */
[----:B------:R-:W-:Y:S05]  /*03a0*/  @P0 BRA `(.L_x_17) ;  /* 0xfffffffc00a40947 */ /* 0x000fea000383ffff */
.L_x_14:
[----:B------:R-:W-:Y:S05]  /*03b0*/  BSYNC B0 ;  /* 0x0000000000007941 */ /* 0x000fea0003800000 */
.L_x_13:
[----:B-----5:R-:W0:Y:S01]  /*03c0*/  MUFU.RCP R0, R7 ;  /* 0x0000000700007308 */ /* 0x020e220000001000 */
[----:B------:R-:W-:Y:S07]  /*03d0*/  BSSY.RECONVERGENT B0, `(.L_x_18) ;  /* 0x000000b000007945 */ /* 0x000fee0003800200 */
[----:B------:R-:W1:Y:S01]  /*03e0*/  FCHK P0, R3, R7 ;  /* 0x0000000703007302 */ /* 0x000e620000000000 */
[----:B0-----:R-:W-:-:S04]  /*03f0*/  FFMA R9, -R7, R0, 1 ;  /* 0x3f80000007097423 */ /* 0x001fc80000000100 */
[----:B------:R-:W-:-:S04]  /*0400*/  FFMA R0, R0, R9, R0 ;  /* 0x0000000900007223 */ /* 0x000fc80000000000 */
[----:B------:R-:W-:-:S04]  /*0410*/  FFMA R8, R0, R3, RZ ;  /* 0x0000000300087223 */ /* 0x000fc800000000ff */
[----:B------:R-:W-:-:S04]  /*0420*/  FFMA R9, -R7, R8, R3 ;  /* 0x0000000807097223 */ /* 0x000fc80000000103 */
[----:B------:R-:W-:Y:S01]  /*0430*/  FFMA R9, R0, R9, R8 ;  /* 0x0000000900097223 */ /* 0x000fe20000000008 */
[----:B-1----:R-:W-:Y:S06]  /*0440*/  @!P0 BRA `(.L_x_19) ;  /* 0x00000000000c8947 */ /* 0x002fec0003800000 */
[----:B------:R-:W-:-:S07]  /*0450*/  MOV R8, 0x470 ;  /* 0x0000047000087802 */ /* 0x000fce0000000f00 */
[----:B------:R-:W-:Y:S05]  /*0460*/  CALL.REL.NOINC `($__internal_1_$__cuda_sm3x_div_rn_noftz_f32_slowpath) ;  /* 0x00000000003c7944 */ /* 0x000fea0003c00000 */
[----:B------:R-:W-:-:S07]  /*0470*/  IMAD.MOV.U32 R9, RZ, RZ, R0 ;  /* 0x000000ffff097224 */ /* 0x000fce00078e0000 */
.L_x_19:
[----:B------:R-:W-:Y:S05]  /*0480*/  BSYNC.RECONVERGENT B0 ;  /* 0x0000000000007941 */ /* 0x000fea0003800200 */
.L_x_18:
[----:B------:R-:W0:Y:S01]  /*0490*/  LDCU UR4, c[0x0][0x380] ;  /* 0x00007000ff0477ac */ /* 0x000e220008000800 */
[----:B------:R-:W-:Y:S01]  /*04a0*/  IMAD.MOV.U32 R3, RZ, RZ, 0x1 ;  /* 0x00000001ff037424 */ /* 0x000fe200078e00ff */
[----:B------:R1:W-:Y:S01]  /*04b0*/  STG.E.STRONG.SYS desc[UR6][R4.64], R9 ;  /* 0x0000000904007986 */ /* 0x0003e2000c115906 */
[----:B------:R-:W2:Y:S01]  /*04c0*/  LDCU.64 UR8, c[0x0][0x390] ;  /* 0x00007200ff0877ac */ /* 0x000ea20008000a00 */
[----:B0-----:R-:W-:Y:S01]  /*04d0*/  UIADD3 UR4, UPT, UPT, UR4, -0x1, URZ ;  /* 0xffffffff04047890 */ /* 0x001fe2000fffe0ff */
[----:B--2---:R-:W-:-:S05]  /*04e0*/  IADD3 R6, P1, PT, R6, UR8, RZ ;  /* 0x0000000806067c10 */ /* 0x004fca000ff3e0ff */
[----:B------:R-:W-:Y:S01]  /*04f0*/  ISETP.NE.AND P0, PT, R2, UR4, PT ;  /* 0x0000000402007c0c */ /* 0x000fe2000bf05270 */
[----:B------:R-:W-:-:S05]  /*0500*/  IMAD.X R7, RZ, RZ, UR9, P1 ;  /* 0x00000009ff077e24 */ /* 0x000fca00088e06ff */
[----:B------:R1:W-:Y:S07]  /*0510*/  STG.E.U8.STRONG.SYS desc[UR6][R6.64], R3 ;  /* 0x0000000306007986 */ /* 0x0003ee000c115106 */
[----:B------:R-:W-:Y:S05]  /*0520*/  @P0 EXIT ;  /* 0x000000000000094d */ /* 0x000fea0003800000 */
[----:B-1----:R-:W0:Y:S02]  /*0530*/  LDC.64 R2, c[0x4][RZ] ;  /* 0x01000000ff027b82 */ /* 0x002e240000000a00 */
[----:B0-----:R-:W-:Y:S01]  /*0540*/  STG.E desc[UR6][R2.64], RZ ;  /* 0x000000ff02007986 */ /* 0x001fe2000c101906 */
[----:B------:R-:W-:Y:S05]  /*0550*/  EXIT ;  /* 0x000000000000794d */ /* 0x000fea0003800000 */
        .weak           $__internal_1_$__cuda_sm3x_div_rn_noftz_f32_slowpath
        .type           $__internal_1_$__cuda_sm3x_div_rn_noftz_f32_slowpath,@function
        .size           $__internal_1_$__cuda_sm3x_div_rn_noftz_f32_slowpath,(.L_x_80 - $__internal_1_$__cuda_sm3x_div_rn_noftz_f32_slowpath)
$__internal_1_$__cuda_sm3x_div_rn_noftz_f32_slowpath:
[----:B------:R-:W-:Y:S01]  /*0560*/  SHF.R.U32.HI R9, RZ, 0x17, R7 ;  /* 0x00000017ff097819 */ /* 0x000fe20000011607 */
[----:B------:R-:W-:Y:S01]  /*0570*/  BSSY.RECONVERGENT B1, `(.L_x_20) ;  /* 0x0000063000017945 */ /* 0x000fe20003800200 */
[----:B------:R-:W-:Y:S02]  /*0580*/  SHF.R.U32.HI R0, RZ, 0x17, R3 ;  /* 0x00000017ff007819 */ /* 0x000fe40000011603 */
[----:B------:R-:W-:Y:S02]  /*0590*/  LOP3.LUT R10, R9, 0xff, RZ, 0xc0, !PT ;  /* 0x000000ff090a7812 */ /* 0x000fe400078ec0ff */
[----:B------:R-:W-:-:S03]  /*05a0*/  LOP3.LUT R14, R0, 0xff, RZ, 0xc0, !PT ;  /* 0x000000ff000e7812 */ /* 0x000fc600078ec0ff */
[----:B------:R-:W-:Y:S02]  /*05b0*/  VIADD R11, R10, 0xffffffff ;  /* 0xffffffff0a0b7836 */ /* 0x000fe40000000000 */
[----:B------:R-:W-:-:S03]  /*05c0*/  VIADD R12, R14, 0xffffffff ;  /* 0xffffffff0e0c7836 */ /* 0x000fc60000000000 */
[----:B------:R-:W-:-:S04]  /*05d0*/  ISETP.GT.U32.AND P0, PT, R11, 0xfd, PT ;  /* 0x000000fd0b00780c */ /* 0x000fc80003f04070 */
[----:B------:R-:W-:-:S13]  /*05e0*/  ISETP.GT.U32.OR P0, PT, R12, 0xfd, P0 ;  /* 0x000000fd0c00780c */ /* 0x000fda0000704470 */
[----:B------:R-:W-:Y:S01]  /*05f0*/  @!P0 IMAD.MOV.U32 R9, RZ, RZ, RZ ;  /* 0x000000ffff098224 */ /* 0x000fe200078e00ff */
[----:B------:R-:W-:Y:S06]  /*0600*/  @!P0 BRA `(.L_x_21) ;  /* 0x0000000000608947 */ /* 0x000fec0003800000 */
[----:B------:R-:W-:Y:S01]  /*0610*/  FSETP.GTU.FTZ.AND P0, PT, |R3|, +INF , PT ;  /* 0x7f8000000300780b */ /* 0x000fe20003f1c200 */
[----:B------:R-:W-:Y:S01]  /*0620*/  IMAD.MOV.U32 R0, RZ, RZ, R7 ;  /* 0x000000ffff007224 */ /* 0x000fe200078e0007 */
[----:B------:R-:W-:-:S04]  /*0630*/  FSETP.GTU.FTZ.AND P1, PT, |R7|, +INF , PT ;  /* 0x7f8000000700780b */ /* 0x000fc80003f3c200 */
[----:B------:R-:W-:-:S13]  /*0640*/  PLOP3.LUT P0, PT, P0, P1, PT, 0xf8, 0x8f ;  /* 0x00000000008f781c */ /* 0x000fda0000703f70 */
[----:B------:R-:W-:Y:S05]  /*0650*/  @P0 BRA `(.L_x_22) ;  /* 0x00000004004c0947 */ /* 0x000fea0003800000 */
[----:B------:R-:W-:-:S13]  /*0660*/  LOP3.LUT P0, RZ, R7, 0x7fffffff, R3, 0xc8, !PT ;  /* 0x7fffffff07ff7812 */ /* 0x000fda000780c803 */
[----:B------:R-:W-:Y:S05]  /*0670*/  @!P0 BRA `(.L_x_23) ;  /* 0x00000004003c8947 */ /* 0x000fea0003800000 */
[C---:B------:R-:W-:Y:S02]  /*0680*/  FSETP.NEU.FTZ.AND P2, PT, |R3|.reuse, +INF , PT ;  /* 0x7f8000000300780b */ /* 0x040fe40003f5d200 */
[----:B------:R-:W-:Y:S02]  /*0690*/  FSETP.NEU.FTZ.AND P1, PT, |R0|, +INF , PT ;  /* 0x7f8000000000780b */ /* 0x000fe40003f3d200 */
[----:B------:R-:W-:-:S11]  /*06a0*/  FSETP.NEU.FTZ.AND P0, PT, |R3|, +INF , PT ;  /* 0x7f8000000300780b */ /* 0x000fd60003f1d200 */
[----:B------:R-:W-:Y:S05]  /*06b0*/  @!P1 BRA !P2, `(.L_x_23) ;  /* 0x00000004002c9947 */ /* 0x000fea0005000000 */
[----:B------:R-:W-:-:S04]  /*06c0*/  LOP3.LUT P2, RZ, R3, 0x7fffffff, RZ, 0xc0, !PT ;  /* 0x7fffffff03ff7812 */ /* 0x000fc8000784c0ff */
[----:B------:R-:W-:-:S13]  /*06d0*/  PLOP3.LUT P1, PT, P1, P2, PT, 0x2f, 0xf2 ;  /* 0x0000000000f2781c */ /* 0x000fda0000f24577 */
[----:B------:R-:W-:Y:S05]  /*06e0*/  @P1 BRA `(.L_x_24) ;  /* 0x0000000400181947 */ /* 0x000fea0003800000 */
[----:B------:R-:W-:-:S04]  /*06f0*/  LOP3.LUT P1, RZ, R7, 0x7fffffff, RZ, 0xc0, !PT ;  /* 0x7fffffff07ff7812 */ /* 0x000fc8000782c0ff */
[----:B------:R-:W-:-:S13]  /*0700*/  PLOP3.LUT P0, PT, P0, P1, PT, 0x2f, 0xf2 ;  /* 0x0000000000f2781c */ /* 0x000fda0000702577 */
[----:B------:R-:W-:Y:S05]  /*0710*/  @P0 BRA `(.L_x_25) ;  /* 0x0000000400000947 */ /* 0x000fea0003800000 */
[----:B------:R-:W-:Y:S02]  /*0720*/  ISETP.GE.AND P0, PT, R12, RZ, PT ;  /* 0x000000ff0c00720c */ /* 0x000fe40003f06270 */
[----:B------:R-:W-:-:S11]  /*0730*/  ISETP.GE.AND P1, PT, R11, RZ, PT ;  /* 0x000000ff0b00720c */ /* 0x000fd60003f26270 */
[----:B------:R-:W-:Y:S02]  /*0740*/  @P0 IMAD.MOV.U32 R9, RZ, RZ, RZ ;  /* 0x000000ffff090224 */ /* 0x000fe400078e00ff */
[----:B------:R-:W-:Y:S01]  /*0750*/  @!P0 FFMA R3, R3, 1.84467440737095516160e+19, RZ ;  /* 0x5f80000003038823 */ /* 0x000fe200000000ff */
[----:B------:R-:W-:Y:S02]  /*0760*/  @!P0 IMAD.MOV.U32 R9, RZ, RZ, -0x40 ;  /* 0xffffffc0ff098424 */ /* 0x000fe400078e00ff */
[----:B------:R-:W-:Y:S02]  /*0770*/  @!P1 FFMA R7, R0, 1.84467440737095516160e+19, RZ ;  /* 0x5f80000000079823 */ /* 0x000fe400000000ff */
[----:B------:R-:W-:-:S07]  /*0780*/  @!P1 VIADD R9, R9, 0x40 ;  /* 0x0000004009099836 */ /* 0x000fce0000000000 */
.L_x_21:
[----:B------:R-:W-:Y:S01]  /*0790*/  LEA R0, R10, 0xc0800000, 0x17 ;  /* 0xc08000000a007811 */ /* 0x000fe200078eb8ff */
[----:B------:R-:W-:Y:S04]  /*07a0*/  BSSY.RECONVERGENT B2, `(.L_x_26) ;  /* 0x0000036000027945 */ /* 0x000fe80003800200 */
[----:B------:R-:W-:Y:S02]  /*07b0*/  IMAD.IADD R11, R7, 0x1, -R0 ;  /* 0x00000001070b7824 */ /* 0x000fe400078e0a00 */
[----:B------:R-:W-:Y:S02]  /*07c0*/  VIADD R7, R14, 0xffffff81 ;  /* 0xffffff810e077836 */ /* 0x000fe40000000000 */
[----:B------:R-:W0:Y:S01]  /*07d0*/  MUFU.RCP R12, R11 ;  /* 0x0000000b000c7308 */ /* 0x000e220000001000 */
[----:B------:R-:W-:Y:S01]  /*07e0*/  FADD.FTZ R13, -R11, -RZ ;  /* 0x800000ff0b0d7221 */ /* 0x000fe20000010100 */
[C---:B------:R-:W-:Y:S01]  /*07f0*/  IMAD R0, R7.reuse, -0x800000, R3 ;  /* 0xff80000007007824 */ /* 0x040fe200078e0203 */
[----:B------:R-:W-:-:S05]  /*0800*/  IADD3 R10, PT, PT, R7, 0x7f, -R10 ;  /* 0x0000007f070a7810 */ /* 0x000fca0007ffe80a */
[----:B------:R-:W-:Y:S02]  /*0810*/  IMAD.IADD R10, R10, 0x1, R9 ;  /* 0x000000010a0a7824 */ /* 0x000fe400078e0209 */
[----:B0-----:R-:W-:-:S04]  /*0820*/  FFMA R15, R12, R13, 1 ;  /* 0x3f8000000c0f7423 */ /* 0x001fc8000000000d */
[----:B------:R-:W-:-:S04]  /*0830*/  FFMA R14, R12, R15, R12 ;  /* 0x0000000f0c0e7223 */ /* 0x000fc8000000000c */
[----:B------:R-:W-:-:S04]  /*0840*/  FFMA R3, R0, R14, RZ ;  /* 0x0000000e00037223 */ /* 0x000fc800000000ff */
[----:B------:R-:W-:-:S04]  /*0850*/  FFMA R12, R13, R3, R0 ;  /* 0x000000030d0c7223 */ /* 0x000fc80000000000 */
[----:B------:R-:W-:-:S04]  /*0860*/  FFMA R15, R14, R12, R3 ;  /* 0x0000000c0e0f7223 */ /* 0x000fc80000000003 */
[----:B------:R-:W-:-:S04]  /*0870*/  FFMA R12, R13, R15, R0 ;  /* 0x0000000f0d0c7223 */ /* 0x000fc80000000000 */
[----:B------:R-:W-:-:S05]  /*0880*/  FFMA R0, R14, R12, R15 ;  /* 0x0000000c0e007223 */ /* 0x000fca000000000f */
[----:B------:R-:W-:-:S04]  /*0890*/  SHF.R.U32.HI R3, RZ, 0x17, R0 ;  /* 0x00000017ff037819 */ /* 0x000fc80000011600 */
[----:B------:R-:W-:-:S05]  /*08a0*/  LOP3.LUT R3, R3, 0xff, RZ, 0xc0, !PT ;  /* 0x000000ff03037812 */ /* 0x000fca00078ec0ff */
[----:B------:R-:W-:-:S04]  /*08b0*/  IMAD.IADD R9, R3, 0x1, R10 ;  /* 0x0000000103097824 */ /* 0x000fc800078e020a */
[----:B------:R-:W-:-:S05]  /*08c0*/  VIADD R3, R9, 0xffffffff ;  /* 0xffffffff09037836 */ /* 0x000fca0000000000 */
[----:B------:R-:W-:-:S13]  /*08d0*/  ISETP.GE.U32.AND P0, PT, R3, 0xfe, PT ;  /* 0x000000fe0300780c */ /* 0x000fda0003f06070 */
[----:B------:R-:W-:Y:S05]  /*08e0*/  @!P0 BRA `(.L_x_27) ;  /* 0x0000000000808947 */ /* 0x000fea0003800000 */
[----:B------:R-:W-:-:S13]  /*08f0*/  ISETP.GT.AND P0, PT, R9, 0xfe, PT ;  /* 0x000000fe0900780c */ /* 0x000fda0003f04270 */
[----:B------:R-:W-:Y:S05]  /*0900*/  @P0 BRA `(.L_x_28) ;  /* 0x00000000006c0947 */ /* 0x000fea0003800000 */
[----:B------:R-:W-:-:S13]  /*0910*/  ISETP.GE.AND P0, PT, R9, 0x1, PT ;  /* 0x000000010900780c */ /* 0x000fda0003f06270 */
[----:B------:R-:W-:Y:S05]  /*0920*/  @P0 BRA `(.L_x_29) ;  /* 0x0000000000740947 */ /* 0x000fea0003800000 */
[----:B------:R-:W-:Y:S02]  /*0930*/  ISETP.GE.AND P0, PT, R9, -0x18, PT ;  /* 0xffffffe80900780c */ /* 0x000fe40003f06270 */
[----:B------:R-:W-:-:S11]  /*0940*/  LOP3.LUT R0, R0, 0x80000000, RZ, 0xc0, !PT ;  /* 0x8000000000007812 */ /* 0x000fd600078ec0ff */
[----:B------:R-:W-:Y:S05]  /*0950*/  @!P0 BRA `(.L_x_29) ;  /* 0x0000000000688947 */ /* 0x000fea0003800000 */
[CCC-:B------:R-:W-:Y:S01]  /*0960*/  FFMA.RZ R3, R14.reuse, R12.reuse, R15.reuse ;  /* 0x0000000c0e037223 */ /* 0x1c0fe2000000c00f */
[CCC-:B------:R-:W-:Y:S01]  /*0970*/  FFMA.RM R10, R14.reuse, R12.reuse, R15.reuse ;  /* 0x0000000c0e0a7223 */ /* 0x1c0fe2000000400f */
[C---:B------:R-:W-:Y:S02]  /*0980*/  ISETP.NE.AND P2, PT, R9.reuse, RZ, PT ;  /* 0x000000ff0900720c */ /* 0x040fe40003f45270 */
[----:B------:R-:W-:Y:S02]  /*0990*/  ISETP.NE.AND P1, PT, R9, RZ, PT ;  /* 0x000000ff0900720c */ /* 0x000fe40003f25270 */
[----:B------:R-:W-:Y:S01]  /*09a0*/  LOP3.LUT R7, R3, 0x7fffff, RZ, 0xc0, !PT ;  /* 0x007fffff03077812 */ /* 0x000fe200078ec0ff */
[----:B------:R-:W-:Y:S01]  /*09b0*/  FFMA.RP R3, R14, R12, R15 ;  /* 0x0000000c0e037223 */ /* 0x000fe2000000800f */
[----:B------:R-:W-:Y:S02]  /*09c0*/  VIADD R12, R9, 0x20 ;  /* 0x00000020090c7836 */ /* 0x000fe40000000000 */
[----:B------:R-:W-:Y:S01]  /*09d0*/  LOP3.LUT R7, R7, 0x800000, RZ, 0xfc, !PT ;  /* 0x0080000007077812 */ /* 0x000fe200078efcff */
[----:B------:R-:W-:Y:S01]  /*09e0*/  IMAD.MOV R9, RZ, RZ, -R9 ;  /* 0x000000ffff097224 */ /* 0x000fe200078e0a09 */
[----:B------:R-:W-:-:S02]  /*09f0*/  FSETP.NEU.FTZ.AND P0, PT, R3, R10, PT ;  /* 0x0000000a0300720b */ /* 0x000fc40003f1d000 */
[----:B------:R-:W-:Y:S02]  /*0a00*/  SHF.L.U32 R12, R7, R12, RZ ;  /* 0x0000000c070c7219 */ /* 0x000fe400000006ff */
[----:B------:R-:W-:Y:S02]  /*0a10*/  SEL R10, R9, RZ, P2 ;  /* 0x000000ff090a7207 */ /* 0x000fe40001000000 */
[----:B------:R-:W-:Y:S02]  /*0a20*/  ISETP.NE.AND P1, PT, R12, RZ, P1 ;  /* 0x000000ff0c00720c */ /* 0x000fe40000f25270 */
[----:B------:R-:W-:Y:S02]  /*0a30*/  SHF.R.U32.HI R10, RZ, R10, R7 ;  /* 0x0000000aff0a7219 */ /* 0x000fe40000011607 */
[----:B------:R-:W-:Y:S02]  /*0a40*/  PLOP3.LUT P0, PT, P0, P1, PT, 0xf8, 0x8f ;  /* 0x00000000008f781c */ /* 0x000fe40000703f70 */
[----:B------:R-:W-:-:S02]  /*0a50*/  SHF.R.U32.HI R12, RZ, 0x1, R10 ;  /* 0x00000001ff0c7819 */ /* 0x000fc4000001160a */
[----:B------:R-:W-:-:S04]  /*0a60*/  SEL R3, RZ, 0x1, !P0 ;  /* 0x00000001ff037807 */ /* 0x000fc80004000000 */
[----:B------:R-:W-:-:S04]  /*0a70*/  LOP3.LUT R3, R3, 0x1, R12, 0xf8, !PT ;  /* 0x0000000103037812 */ /* 0x000fc800078ef80c */
[----:B------:R-:W-:-:S05]  /*0a80*/  LOP3.LUT R3, R3, R10, RZ, 0xc0, !PT ;  /* 0x0000000a03037212 */ /* 0x000fca00078ec0ff */
[----:B------:R-:W-:-:S05]  /*0a90*/  IMAD.IADD R3, R12, 0x1, R3 ;  /* 0x000000010c037824 */ /* 0x000fca00078e0203 */
[----:B------:R-:W-:Y:S01]  /*0aa0*/  LOP3.LUT R0, R3, R0, RZ, 0xfc, !PT ;  /* 0x0000000003007212 */ /* 0x000fe200078efcff */
[----:B------:R-:W-:Y:S06]  /*0ab0*/  BRA `(.L_x_29) ;  /* 0x0000000000107947 */ /* 0x000fec0003800000 */
.L_x_28:
[----:B------:R-:W-:-:S04]  /*0ac0*/  LOP3.LUT R0, R0, 0x80000000, RZ, 0xc0, !PT ;  /* 0x8000000000007812 */ /* 0x000fc800078ec0ff */
[----:B------:R-:W-:Y:S01]  /*0ad0*/  LOP3.LUT R0, R0, 0x7f800000, RZ, 0xfc, !PT ;  /* 0x7f80000000007812 */ /* 0x000fe200078efcff */
[----:B------:R-:W-:Y:S06]  /*0ae0*/  BRA `(.L_x_29) ;  /* 0x0000000000047947 */ /* 0x000fec0003800000 */
.L_x_27:
[----:B------:R-:W-:-:S07]  /*0af0*/  IMAD R0, R10, 0x800000, R0 ;  /* 0x008000000a007824 */ /* 0x000fce00078e0200 */
.L_x_29:
[----:B------:R-:W-:Y:S05]  /*0b00*/  BSYNC.RECONVERGENT B2 ;  /* 0x0000000000027941 */ /* 0x000fea0003800200 */
.L_x_26:
[----:B------:R-:W-:Y:S05]  /*0b10*/  BRA `(.L_x_30) ;  /* 0x0000000000207947 */ /* 0x000fea0003800000 */
.L_x_25:
[----:B------:R-:W-:-:S04]  /*0b20*/  LOP3.LUT R0, R7, 0x80000000, R3, 0x48, !PT ;  /* 0x8000000007007812 */ /* 0x000fc800078e4803 */
[----:B------:R-:W-:Y:S01]  /*0b30*/  LOP3.LUT R0, R0, 0x7f800000, RZ, 0xfc, !PT ;  /* 0x7f80000000007812 */ /* 0x000fe200078efcff */
[----:B------:R-:W-:Y:S06]  /*0b40*/  BRA `(.L_x_30) ;  /* 0x0000000000147947 */ /* 0x000fec0003800000 */
.L_x_24:
[----:B------:R-:W-:Y:S01]  /*0b50*/  LOP3.LUT R0, R7, 0x80000000, R3, 0x48, !PT ;  /* 0x8000000007007812 */ /* 0x000fe200078e4803 */
[----:B------:R-:W-:Y:S06]  /*0b60*/  BRA `(.L_x_30) ;  /* 0x00000000000c7947 */ /* 0x000fec0003800000 */
.L_x_23:
[----:B------:R-:W0:Y:S01]  /*0b70*/  MUFU.RSQ R0, -QNAN ;  /* 0xffc0000000007908 */ /* 0x000e220000001400 */
[----:B------:R-:W-:Y:S05]  /*0b80*/  BRA `(.L_x_30) ;  /* 0x0000000000047947 */ /* 0x000fea0003800000 */
.L_x_22:
[----:B------:R-:W-:-:S07]  /*0b90*/  FADD.FTZ R0, R3, R0 ;  /* 0x0000000003007221 */ /* 0x000fce0000010000 */
.L_x_30:
[----:B------:R-:W-:Y:S05]  /*0ba0*/  BSYNC.RECONVERGENT B1 ;  /* 0x0000000000017941 */ /* 0x000fea0003800200 */
.L_x_20:
[----:B------:R-:W-:-:S04]  /*0bb0*/  IMAD.MOV.U32 R9, RZ, RZ, 0x0 ;  /* 0x00000000ff097424 */ /* 0x000fc800078e00ff */
[----:B0-----:R-:W-:Y:S05]  /*0bc0*/  RET.REL.NODEC R8 `(solve_upper_float) ;  /* 0xfffffff4080c7950 */ /* 0x001fea0003c3ffff */
.L_x_31:
        /* <DEDUP_REMOVED lines=11> */
.L_x_80:


//--------------------- .text.solve_lower_double  --------------------------
	.section	.text.solve_lower_double,"ax",@progbits
	.align	128
        .global         solve_lower_double
        .type           solve_lower_double,@function
        .size           solve_lower_double,(.L_x_81 - solve_lower_double)
        .other          solve_lower_double,@"STO_CUDA_ENTRY STV_DEFAULT"
solve_lower_double:
.text.solve_lower_double:
        /* <DEDUP_REMOVED lines=22> */
[----:B------:R-:W3:Y:S02]  /*0160*/  LDG.E R0, desc[UR6][R6.64] ;  /* 0x0000000606007981 */ /* 0x000ee4000c1e1900 */
[----:B---3--:R-:W-:-:S04]  /*0170*/  VIADD R15, R0, 0x1 ;  /* 0x00000001000f7836 */ /* 0x008fc80000000000 */
[----:B-1----:R-:W-:-:S05]  /*0180*/  IMAD.WIDE.U32 R14, R15, 0x4, R10 ;  /* 0x000000040f0e7825 */ /* 0x002fca00078e000a */
[----:B------:R-:W3:Y:S01]  /*0190*/  LDG.E R2, desc[UR6][R14.64] ;  /* 0x000000060e027981 */ /* 0x000ee2000c1e1900 */
[----:B------:R-:W-:-:S05]  /*01a0*/  IMAD.WIDE.U32 R10, R0, 0x4, R10 ;  /* 0x00000004000a7825 */ /* 0x000fca00078e000a */
[----:B------:R-:W4:Y:S01]  /*01b0*/  LDG.E R3, desc[UR6][R10.64] ;  /* 0x000000060a037981 */ /* 0x000f22000c1e1900 */
[----:B0-----:R-:W-:-:S05]  /*01c0*/  IMAD.WIDE.U32 R4, R0, 0x8, R4 ;  /* 0x0000000800047825 */ /* 0x001fca00078e0004 */
[----:B------:R0:W5:Y:S01]  /*01d0*/  LDG.E.64.STRONG.SYS R6, desc[UR6][R4.64] ;  /* 0x0000000604067981 */ /* 0x000162000c1f5b00 */
[----:B---3--:R-:W-:-:S04]  /*01e0*/  VIADD R2, R2, 0xffffffff ;  /* 0xffffffff02027836 */ /* 0x008fc80000000000 */
[----:B--2---:R-:W-:-:S06]  /*01f0*/  IMAD.WIDE.U32 R8, R2, 0x8, R8 ;  /* 0x0000000802087825 */ /* 0x004fcc00078e0008 */
[----:B------:R-:W5:Y:S01]  /*0200*/  LDG.E.64 R8, desc[UR6][R8.64] ;  /* 0x0000000608087981 */ /* 0x000f62000c1e1b00 */
[----:B----4-:R-:W-:Y:S01]  /*0210*/  ISETP.GE.U32.AND P0, PT, R3, R2, PT ;  /* 0x000000020300720c */ /* 0x010fe20003f06070 */
[----:B------:R-:W-:-:S12]  /*0220*/  BSSY B0, `(.L_x_32) ;  /* 0x0000019000007945 */ /* 0x000fd80003800000 */
[----:B0-----:R-:W-:Y:S05]  /*0230*/  @P0 BRA `(.L_x_33) ;  /* 0x00000000005c0947 */ /* 0x001fea0003800000 */
.L_x_36:
        /* <DEDUP_REMOVED lines=8> */
.L_x_35:
[----:B------:R-:W2:Y:S01]  /*02c0*/  LDG.E.U8.STRONG.SYS R10, desc[UR6][R14.64] ;  /* 0x000000060e0a7981 */ /* 0x000ea2000c1f5100 */
[----:B------:R-:W-:Y:S05]  /*02d0*/  YIELD ;  /* 0x0000000000007946 */ /* 0x000fea0003800000 */
[----:B--2---:R-:W-:-:S13]  /*02e0*/  ISETP.NE.AND P0, PT, R10, RZ, PT ;  /* 0x000000ff0a00720c */ /* 0x004fda0003f05270 */
[----:B------:R-:W-:Y:S05]  /*02f0*/  @!P0 BRA `(.L_x_35) ;  /* 0xfffffffc00f08947 */ /* 0x000fea000383ffff */
[----:B------:R-:W-:Y:S05]  /*0300*/  BSYNC B1 ;  /* 0x0000000000017941 */ /* 0x000fea0003800000 */
.L_x_34:
[----:B------:R-:W0:Y:S08]  /*0310*/  LDC.64 R14, c[0x0][0x3b0] ;  /* 0x0000ec00ff0e7b82 */ /* 0x000e300000000a00 */
[----:B------:R-:W1:Y:S01]  /*0320*/  LDC.64 R10, c[0x0][0x3a8] ;  /* 0x0000ea00ff0a7b82 */ /* 0x000e620000000a00 */
[----:B0-----:R-:W-:-:S06]  /*0330*/  IMAD.WIDE.U32 R14, R13, 0x8, R14 ;  /* 0x000000080d0e7825 */ /* 0x001fcc00078e000e */
[----:B------:R-:W2:Y:S01]  /*0340*/  LDG.E.64.STRONG.SYS R14, desc[UR6][R14.64] ;  /* 0x000000060e0e7981 */ /* 0x000ea2000c1f5b00 */
[----:B-1----:R-:W-:-:S06]  /*0350*/  IMAD.WIDE.U32 R10, R3, 0x8, R10 ;  /* 0x00000008030a7825 */ /* 0x002fcc00078e000a */
[----:B------:R-:W2:Y:S01]  /*0360*/  LDG.E.64 R10, desc[UR6][R10.64] ;  /* 0x000000060a0a7981 */ /* 0x000ea2000c1e1b00 */
[----:B------:R-:W-:-:S05]  /*0370*/  VIADD R3, R3, 0x1 ;  /* 0x0000000103037836 */ /* 0x000fca0000000000 */
[----:B------:R-:W-:Y:S01]  /*0380*/  ISETP.NE.AND P0, PT, R3, R2, PT ;  /* 0x000000020300720c */ /* 0x000fe20003f05270 */
[----:B--2--5:R-:W-:-:S12]  /*0390*/  DFMA R6, -R10, R14, R6 ;  /* 0x0000000e0a06722b */ /* 0x024fd80000000106 */
[----:B------:R-:W-:Y:S05]  /*03a0*/  @P0 BRA `(.L_x_36) ;  /* 0xfffffffc00a40947 */ /* 0x000fea000383ffff */
.L_x_33:
[----:B------:R-:W-:Y:S05]  /*03b0*/  BSYNC B0 ;  /* 0x0000000000007941 */ /* 0x000fea0003800000 */
.L_x_32:
        /* <DEDUP_REMOVED lines=18> */
[----:B------:R-:W-:Y:S05]  /*04e0*/  CALL.REL.NOINC `($__internal_2_$__cuda_sm20_div_rn_f64_full) ;  /* 0x0000000000387944 */ /* 0x000fea0003c00000 */
.L_x_38:
[----:B------:R-:W-:Y:S05]  /*04f0*/  BSYNC.RECONVERGENT B0 ;  /* 0x0000000000007941 */ /* 0x000fea0003800200 */
.L_x_37:
        /* <DEDUP_REMOVED lines=13> */
        .weak           $__internal_2_$__cuda_sm20_div_rn_f64_full
        .type           $__internal_2_$__cuda_sm20_div_rn_f64_full,@function
        .size           $__internal_2_$__cuda_sm20_div_rn_f64_full,(.L_x_81 - $__internal_2_$__cuda_sm20_div_rn_f64_full)
$__internal_2_$__cuda_sm20_div_rn_f64_full:
        /* <DEDUP_REMOVED lines=69> */
.L_x_40:
        /* <DEDUP_REMOVED lines=16> */
.L_x_43:
[----:B------:R-:W-:Y:S01]  /*0b20*/  LOP3.LUT R19, R11, 0x80000, RZ, 0xfc, !PT ;  /* 0x000800000b137812 */ /* 0x000fe200078efcff */
[----:B------:R-:W-:Y:S01]  /*0b30*/  IMAD.MOV.U32 R18, RZ, RZ, R10 ;  /* 0x000000ffff127224 */ /* 0x000fe200078e000a */
[----:B------:R-:W-:Y:S06]  /*0b40*/  BRA `(.L_x_41) ;  /* 0x0000000000087947 */ /* 0x000fec0003800000 */
.L_x_42:
[----:B------:R-:W-:Y:S01]  /*0b50*/  LOP3.LUT R19, R3, 0x80000, RZ, 0xfc, !PT ;  /* 0x0008000003137812 */ /* 0x000fe200078efcff */
[----:B------:R-:W-:-:S07]  /*0b60*/  IMAD.MOV.U32 R18, RZ, RZ, R2 ;  /* 0x000000ffff127224 */ /* 0x000fce00078e0002 */
.L_x_41:
[----:B------:R-:W-:Y:S05]  /*0b70*/  BSYNC.RECONVERGENT B1 ;  /* 0x0000000000017941 */ /* 0x000fea0003800200 */
.L_x_39:
[----:B------:R-:W-:Y:S02]  /*0b80*/  IMAD.MOV.U32 R15, RZ, RZ, 0x0 ;  /* 0x00000000ff0f7424 */ /* 0x000fe400078e00ff */
[----:B------:R-:W-:Y:S02]  /*0b90*/  IMAD.MOV.U32 R2, RZ, RZ, R18 ;  /* 0x000000ffff027224 */ /* 0x000fe400078e0012 */
[----:B------:R-:W-:Y:S01]  /*0ba0*/  IMAD.MOV.U32 R3, RZ, RZ, R19 ;  /* 0x000000ffff037224 */ /* 0x000fe200078e0013 */
[----:B------:R-:W-:Y:S06]  /*0bb0*/  RET.REL.NODEC R14 `(solve_lower_double) ;  /* 0xfffffff40e107950 */ /* 0x000fec0003c3ffff */
.L_x_44:
        /* <DEDUP_REMOVED lines=12> */
.L_x_81:


//--------------------- .text.solve_lower_float   --------------------------
	.section	.text.solve_lower_float,"ax",@progbits
	.align	128
        .global         solve_lower_float
        .type           solve_lower_float,@function
        .size           solve_lower_float,(.L_x_82 - solve_lower_float)
        .other          solve_lower_float,@"STO_CUDA_ENTRY STV_DEFAULT"
solve_lower_float:
.text.solve_lower_float:
        /* <DEDUP_REMOVED lines=26> */
[----:B------:R-:W-:-:S06]  /*01a0*/  IMAD.WIDE.U32 R8, R6, 0x4, R8 ;  /* 0x0000000406087825 */ /* 0x000fcc00078e0008 */
[----:B------:R-:W4:Y:S01]  /*01b0*/  LDG.E R9, desc[UR6][R8.64] ;  /* 0x0000000608097981 */ /* 0x000f22000c1e1900 */
[----:B--2---:R-:W-:-:S05]  /*01c0*/  IMAD.WIDE.U32 R4, R6, 0x4, R4 ;  /* 0x0000000406047825 */ /* 0x004fca00078e0004 */
[----:B------:R1:W5:Y:S01]  /*01d0*/  LDG.E.STRONG.SYS R3, desc[UR6][R4.64] ;  /* 0x0000000604037981 */ /* 0x000362000c1f5900 */
[----:B---3--:R-:W-:-:S04]  /*01e0*/  VIADD R0, R0, 0xffffffff ;  /* 0xffffffff00007836 */ /* 0x008fc80000000000 */
[----:B0-----:R-:W-:-:S05]  /*01f0*/  IMAD.WIDE.U32 R12, R0, 0x4, R12 ;  /* 0x00000004000c7825 */ /* 0x001fca00078e000c */
[----:B------:R1:W5:Y:S01]  /*0200*/  LDG.E R7, desc[UR6][R12.64] ;  /* 0x000000060c077981 */ /* 0x000362000c1e1900 */
[----:B----4-:R-:W-:Y:S01]  /*0210*/  ISETP.GE.U32.AND P0, PT, R9, R0, PT ;  /* 0x000000000900720c */ /* 0x010fe20003f06070 */
[----:B------:R-:W-:-:S12]  /*0220*/  BSSY B0, `(.L_x_45) ;  /* 0x000001a000007945 */ /* 0x000fd80003800000 */
[----:B-1----:R-:W-:Y:S05]  /*0230*/  @P0 BRA `(.L_x_46) ;  /* 0x0000000000600947 */ /* 0x002fea0003800000 */
[----:B------:R-:W-:-:S07]  /*0240*/  IMAD.MOV.U32 R13, RZ, RZ, R9 ;  /* 0x000000ffff0d7224 */ /* 0x000fce00078e0009 */
.L_x_49:
        /* <DEDUP_REMOVED lines=8> */
.L_x_48:
[----:B------:R-:W2:Y:S01]  /*02d0*/  LDG.E.U8.STRONG.SYS R8, desc[UR6][R10.64] ;  /* 0x000000060a087981 */ /* 0x000ea2000c1f5100 */
[----:B------:R-:W-:Y:S05]  /*02e0*/  YIELD ;  /* 0x0000000000007946 */ /* 0x000fea0003800000 */
[----:B--2---:R-:W-:-:S13]  /*02f0*/  ISETP.NE.AND P0, PT, R8, RZ, PT ;  /* 0x000000ff0800720c */ /* 0x004fda0003f05270 */
[----:B------:R-:W-:Y:S05]  /*0300*/  @!P0 BRA `(.L_x_48) ;  /* 0xfffffffc00f08947 */ /* 0x000fea000383ffff */
[----:B------:R-:W-:Y:S05]  /*0310*/  BSYNC B1 ;  /* 0x0000000000017941 */ /* 0x000fea0003800000 */
.L_x_47:
[----:B------:R-:W0:Y:S08]  /*0320*/  LDC.64 R10, c[0x0][0x3b0] ;  /* 0x0000ec00ff0a7b82 */ /* 0x000e300000000a00 */
[----:B------:R-:W1:Y:S01]  /*0330*/  LDC.64 R8, c[0x0][0x3a8] ;  /* 0x0000ea00ff087b82 */ /* 0x000e620000000a00 */
[----:B0-----:R-:W-:-:S06]  /*0340*/  IMAD.WIDE.U32 R10, R15, 0x4, R10 ;  /* 0x000000040f0a7825 */ /* 0x001fcc00078e000a */
[----:B------:R-:W2:Y:S01]  /*0350*/  LDG.E.STRONG.SYS R10, desc[UR6][R10.64] ;  /* 0x000000060a0a7981 */ /* 0x000ea2000c1f5900 */
[----:B-1----:R-:W-:-:S06]  /*0360*/  IMAD.WIDE.U32 R8, R13, 0x4, R8 ;  /* 0x000000040d087825 */ /* 0x002fcc00078e0008 */
[----:B------:R-:W2:Y:S01]  /*0370*/  LDG.E R8, desc[UR6][R8.64] ;  /* 0x0000000608087981 */ /* 0x000ea2000c1e1900 */
[----:B------:R-:W-:-:S05]  /*0380*/  VIADD R13, R13, 0x1 ;  /* 0x000000010d0d7836 */ /* 0x000fca0000000000 */
[----:B------:R-:W-:Y:S01]  /*0390*/  ISETP.NE.AND P0, PT, R13, R0, PT ;  /* 0x000000000d00720c */ /* 0x000fe20003f05270 */
[----:B--2--5:R-:W-:-:S12]  /*03a0*/  FFMA R3, -R8, R10, R3 ;  /* 0x0000000a08037223 */ /* 0x024fd80000000103 */
[----:B------:R-:W-:Y:S05]  /*03b0*/  @P0 BRA `(.L_x_49) ;  /* 0xfffffffc00a40947 */ /* 0x000fea000383ffff */
.L_x_46:
[----:B------:R-:W-:Y:S05]  /*03c0*/  BSYNC B0 ;  /* 0x0000000000007941 */ /* 0x000fea0003800000 */
.L_x_45:
        /* <DEDUP_REMOVED lines=10> */
[----:B------:R-:W-:Y:S05]  /*0470*/  CALL.REL.NOINC `($__internal_3_$__cuda_sm3x_div_rn_noftz_f32_slowpath) ;  /* 0x00000000003c7944 */ /* 0x000fea0003c00000 */
[----:B------:R-:W-:-:S07]  /*0480*/  IMAD.MOV.U32 R9, RZ, RZ, R0 ;  /* 0x000000ffff097224 */ /* 0x000fce00078e0000 */
.L_x_51:
[----:B------:R-:W-:Y:S05]  /*0490*/  BSYNC.RECONVERGENT B0 ;  /* 0x0000000000007941 */ /* 0x000fea0003800200 */
.L_x_50:
        /* <DEDUP_REMOVED lines=13> */
        .weak           $__internal_3_$__cuda_sm3x_div_rn_noftz_f32_slowpath
        .type           $__internal_3_$__cuda_sm3x_div_rn_noftz_f32_slowpath,@function
        .size           $__internal_3_$__cuda_sm3x_div_rn_noftz_f32_slowpath,(.L_x_82 - $__internal_3_$__cuda_sm3x_div_rn_noftz_f32_slowpath)
$__internal_3_$__cuda_sm3x_div_rn_noftz_f32_slowpath:
        /* <DEDUP_REMOVED lines=35> */
.L_x_53:
        /* <DEDUP_REMOVED lines=51> */
.L_x_60:
[----:B------:R-:W-:-:S04]  /*0ad0*/  LOP3.LUT R0, R0, 0x80000000, RZ, 0xc0, !PT ;  /* 0x8000000000007812 */ /* 0x000fc800078ec0ff */
[----:B------:R-:W-:Y:S01]  /*0ae0*/  LOP3.LUT R0, R0, 0x7f800000, RZ, 0xfc, !PT ;  /* 0x7f80000000007812 */ /* 0x000fe200078efcff */
[----:B------:R-:W-:Y:S06]  /*0af0*/  BRA `(.L_x_61) ;  /* 0x0000000000047947 */ /* 0x000fec0003800000 */
.L_x_59:
[----:B------:R-:W-:-:S07]  /*0b00*/  IMAD R0, R10, 0x800000, R0 ;  /* 0x008000000a007824 */ /* 0x000fce00078e0200 */
.L_x_61:
[----:B------:R-:W-:Y:S05]  /*0b10*/  BSYNC.RECONVERGENT B2 ;  /* 0x0000000000027941 */ /* 0x000fea0003800200 */
.L_x_58:
[----:B------:R-:W-:Y:S05]  /*0b20*/  BRA `(.L_x_62) ;  /* 0x0000000000207947 */ /* 0x000fea0003800000 */
.L_x_57:
[----:B------:R-:W-:-:S04]  /*0b30*/  LOP3.LUT R0, R7, 0x80000000, R3, 0x48, !PT ;  /* 0x8000000007007812 */ /* 0x000fc800078e4803 */
[----:B------:R-:W-:Y:S01]  /*0b40*/  LOP3.LUT R0, R0, 0x7f800000, RZ, 0xfc, !PT ;  /* 0x7f80000000007812 */ /* 0x000fe200078efcff */
[----:B------:R-:W-:Y:S06]  /*0b50*/  BRA `(.L_x_62) ;  /* 0x0000000000147947 */ /* 0x000fec0003800000 */
.L_x_56:
[----:B------:R-:W-:Y:S01]  /*0b60*/  LOP3.LUT R0, R7, 0x80000000, R3, 0x48, !PT ;  /* 0x8000000007007812 */ /* 0x000fe200078e4803 */
[----:B------:R-:W-:Y:S06]  /*0b70*/  BRA `(.L_x_62) ;  /* 0x00000000000c7947 */ /* 0x000fec0003800000 */
.L_x_55:
[----:B------:R-:W0:Y:S01]  /*0b80*/  MUFU.RSQ R0, -QNAN ;  /* 0xffc0000000007908 */ /* 0x000e220000001400 */
[----:B------:R-:W-:Y:S05]  /*0b90*/  BRA `(.L_x_62) ;  /* 0x0000000000047947 */ /* 0x000fea0003800000 */
.L_x_54:
[----:B------:R-:W-:-:S07]  /*0ba0*/  FADD.FTZ R0, R3, R0 ;  /* 0x0000000003007221 */ /* 0x000fce0000010000 */
.L_x_62:
[----:B------:R-:W-:Y:S05]  /*0bb0*/  BSYNC.RECONVERGENT B1 ;  /* 0x0000000000017941 */ /* 0x000fea0003800200 */
.L_x_52:
[----:B------:R-:W-:-:S04]  /*0bc0*/  IMAD.MOV.U32 R9, RZ, RZ, 0x0 ;  /* 0x00000000ff097424 */ /* 0x000fc800078e00ff */
[----:B0-----:R-:W-:Y:S05]  /*0bd0*/  RET.REL.NODEC R8 `(solve_lower_float) ;  /* 0xfffffff408087950 */ /* 0x001fea0003c3ffff */
.L_x_63:
        /* <DEDUP_REMOVED lines=10> */
.L_x_82:


//--------------------- .text.find_roots_in_candidates --------------------------
	.section	.text.find_roots_in_candidates,"ax",@progbits
	.align	128
        .global         find_roots_in_candidates
        .type           find_roots_in_candidates,@function
        .size           find_roots_in_candidates,(.L_x_87 - find_roots_in_candidates)
        .other          find_roots_in_candidates,@"STO_CUDA_ENTRY STV_DEFAULT"
find_roots_in_candidates:
.text.find_roots_in_candidates:
[----:B------:R-:W-:Y:S01]  /*0000*/  LDC R1, c[0x0][0x37c] ;  /* 0x0000df00ff017b82 */ /* 0x000fe20000000800 */
[----:B------:R-:W0:Y:S01]  /*0010*/  S2R R5, SR_CTAID.X ;  /* 0x0000000000057919 */ /* 0x000e220000002500 */
[----:B------:R-:W0:Y:S01]  /*0020*/  LDCU UR4, c[0x0][0x360] ;  /* 0x00006c00ff0477ac */ /* 0x000e220008000800 */
[----:B------:R-:W0:Y:S01]  /*0030*/  S2R R0, SR_TID.X ;  /* 0x0000000000007919 */ /* 0x000e220000002100 */
[----:B------:R-:W1:Y:S01]  /*0040*/  LDCU UR5, c[0x0][0x380] ;  /* 0x00007000ff0577ac */ /* 0x000e620008000800 */
[----:B0-----:R-:W-:-:S05]  /*0050*/  IMAD R5, R5, UR4, R0 ;  /* 0x0000000405057c24 */ /* 0x001fca000f8e0200 */
[----:B-1----:R-:W-:-:S13]  /*0060*/  ISETP.GE.U32.AND P0, PT, R5, UR5, PT ;  /* 0x0000000505007c0c */ /* 0x002fda000bf06070 */
[----:B------:R-:W-:Y:S05]  /*0070*/  @P0 EXIT ;  /* 0x000000000000094d */ /* 0x000fea0003800000 */
[----:B------:R-:W0:Y:S01]  /*0080*/  LDCU.64 UR6, c[0x0][0x398] ;  /* 0x00007300ff0677ac */ /* 0x000e220008000a00 */
[----:B------:R-:W1:Y:S01]  /*0090*/  LDCU.64 UR4, c[0x0][0x358] ;  /* 0x00006b00ff0477ac */ /* 0x000e620008000a00 */
[----:B0-----:R-:W-:-:S05]  /*00a0*/  IADD3 R2, P0, PT, R5, UR6, RZ ;  /* 0x0000000605027c10 */ /* 0x001fca000ff1e0ff */
[----:B------:R-:W-:-:S05]  /*00b0*/  IMAD.X R3, RZ, RZ, UR7, P0 ;  /* 0x00000007ff037e24 */ /* 0x000fca00080e06ff */
[----:B-1----:R-:W2:Y:S02]  /*00c0*/  LDG.E.U8 R0, desc[UR4][R2.64] ;  /* 0x0000000402007981 */ /* 0x002ea4000c1e1100 */
[----:B--2---:R-:W-:-:S13]  /*00d0*/  ISETP.NE.AND P0, PT, R0, RZ, PT ;  /* 0x000000ff0000720c */ /* 0x004fda0003f05270 */
[----:B------:R-:W0:Y:S02]  /*00e0*/  @!P0 LDC.64 R6, c[0x0][0x390] ;  /* 0x0000e400ff068b82 */ /* 0x000e240000000a00 */
[----:B0-----:R-:W-:-:S05]  /*00f0*/  @!P0 IADD3 R6, P1, PT, R5, R6, RZ ;  /* 0x0000000605068210 */ /* 0x001fca0007f3e0ff */
[----:B------:R-:W-:-:S05]  /*0100*/  @!P0 IMAD.X R7, RZ, RZ, R7, P1 ;  /* 0x000000ffff078224 */ /* 0x000fca00008e0607 */
[----:B------:R0:W-:Y:S01]  /*0110*/  @!P0 STG.E.U8 desc[UR4][R6.64], RZ ;  /* 0x000000ff06008986 */ /* 0x0001e2000c101104 */
[----:B------:R-:W-:Y:S05]  /*0120*/  @!P0 EXIT ;  /* 0x000000000000894d */ /* 0x000fea0003800000 */
[----:B0-----:R-:W0:Y:S01]  /*0130*/  LDC.64 R6, c[0x0][0x3a8] ;  /* 0x0000ea00ff067b82 */ /* 0x001e220000000a00 */
[----:B------:R-:W1:Y:S01]  /*0140*/  LDCU.64 UR6, c[0x0][0x390] ;  /* 0x00007200ff0677ac */ /* 0x000e620008000a00 */
[----:B------:R-:W-:Y:S01]  /*0150*/  IMAD.MOV.U32 R4, RZ, RZ, 0x1 ;  /* 0x00000001ff047424 */ /* 0x000fe200078e00ff */
[----:B------:R-:W2:Y:S01]  /*0160*/  LDCU UR8, c[0x0][0x384] ;  /* 0x00007080ff0877ac */ /* 0x000ea20008000800 */
[----:B0-----:R-:W-:-:S05]  /*0170*/  IMAD.WIDE.U32 R6, R5, 0x4, R6 ;  /* 0x0000000405067825 */ /* 0x001fca00078e0006 */
[----:B------:R-:W3:Y:S04]  /*0180*/  LDG.E R0, desc[UR4][R6.64] ;  /* 0x0000000406007981 */ /* 0x000ee8000c1e1900 */
[----:B------:R-:W3:Y:S01]  /*0190*/  LDG.E R15, desc[UR4][R6.64+0x4] ;  /* 0x00000404060f7981 */ /* 0x000ee2000c1e1900 */
[----:B-1----:R-:W-:Y:S01]  /*01a0*/  IADD3 R12, P0, PT, R5, UR6, RZ ;  /* 0x00000006050c7c10 */ /* 0x002fe2000ff1e0ff */
[----:B------:R-:W-:Y:S04]  /*01b0*/  BSSY.RECONVERGENT B0, `(.L_x_64) ;  /* 0x0000022000007945 */ /* 0x000fe80003800200 */
[----:B------:R-:W-:-:S05]  /*01c0*/  IMAD.X R13, RZ, RZ, UR7, P0 ;  /* 0x00000007ff0d7e24 */ /* 0x000fca00080e06ff */
[----:B------:R0:W-:Y:S01]  /*01d0*/  STG.E.U8 desc[UR4][R12.64], R4 ;  /* 0x000000040c007986 */ /* 0x0001e2000c101104 */
[----:B---3--:R-:W-:-:S13]  /*01e0*/  ISETP.GE.U32.AND P0, PT, R0, R15, PT ;  /* 0x0000000f0000720c */ /* 0x008fda0003f06070 */
[----:B0-2---:R-:W-:Y:S05]  /*01f0*/  @P0 BRA `(.L_x_65) ;  /* 0x0000000000400947 */ /* 0x005fea0003800000 */
[----:B------:R-:W0:Y:S08]  /*0200*/  LDC.64 R10, c[0x0][0x3a0] ;  /* 0x0000e800ff0a7b82 */ /* 0x000e300000000a00 */
[----:B------:R-:W1:Y:S02]  /*0210*/  LDC.64 R8, c[0x0][0x3b0] ;  /* 0x0000ec00ff087b82 */ /* 0x000e640000000a00 */
.L_x_69:
[----:B-1----:R-:W-:-:S06]  /*0220*/  IMAD.WIDE.U32 R6, R0, 0x4, R8 ;  /* 0x0000000400067825 */ /* 0x002fcc00078e0008 */
[----:B------:R-:W2:Y:S01]  /*0230*/  LDG.E R6, desc[UR4][R6.64] ;  /* 0x0000000406067981 */ /* 0x000ea2000c1e1900 */
[----:B------:R-:W-:Y:S01]  /*0240*/  BSSY.RELIABLE B1, `(.L_x_66) ;  /* 0x0000008000017945 */ /* 0x000fe20003800100 */
[----:B--2---:R-:W-:-:S13]  /*0250*/  ISETP.NE.AND P0, PT, R6, R5, PT ;  /* 0x000000050600720c */ /* 0x004fda0003f05270 */
[----:B------:R-:W-:Y:S05]  /*0260*/  @!P0 BRA `(.L_x_67) ;  /* 0x0000000000148947 */ /* 0x000fea0003800000 */
[----:B0-----:R-:W-:-:S06]  /*0270*/  IMAD.WIDE.U32 R6, R6, 0x4, R10 ;  /* 0x0000000406067825 */ /* 0x001fcc00078e000a */
[----:B------:R-:W2:Y:S02]  /*0280*/  LDG.E R6, desc[UR4][R6.64] ;  /* 0x0000000406067981 */ /* 0x000ea4000c1e1900 */
[----:B--2---:R-:W-:-:S13]  /*0290*/  ISETP.GE.U32.AND P0, PT, R6, UR8, PT ;  /* 0x0000000806007c0c */ /* 0x004fda000bf06070 */
[----:B------:R-:W-:Y:S05]  /*02a0*/  @P0 BREAK.RELIABLE B1 ;  /* 0x0000000000010942 */ /* 0x000fea0003800100 */
[----:B------:R-:W-:Y:S05]  /*02b0*/  @P0 BRA `(.L_x_68) ;  /* 0x0000000000400947 */ /* 0x000fea0003800000 */
.L_x_67:
[----:B------:R-:W-:Y:S05]  /*02c0*/  BSYNC.RELIABLE B1 ;  /* 0x0000000000017941 */ /* 0x000fea0003800100 */
.L_x_66:
[----:B------:R-:W-:-:S05]  /*02d0*/  VIADD R0, R0, 0x1 ;  /* 0x0000000100007836 */ /* 0x000fca0000000000 */
[----:B------:R-:W-:-:S13]  /*02e0*/  ISETP.NE.AND P0, PT, R0, R15, PT ;  /* 0x0000000f0000720c */ /* 0x000fda0003f05270 */
[----:B------:R-:W-:Y:S05]  /*02f0*/  @P0 BRA `(.L_x_69) ;  /* 0xfffffffc00c80947 */ /* 0x000fea000383ffff */
.L_x_65:
[----:B------:R-:W1:Y:S01]  /*0300*/  S2R R0, SR_LANEID ;  /* 0x0000000000007919 */ /* 0x000e620000000000 */
[----:B------:R-:W2:Y:S01]  /*0310*/  LDC.64 R8, c[0x0][0x3a0] ;  /* 0x0000e800ff087b82 */ /* 0x000ea20000000a00 */
[----:B------:R-:W-:Y:S02]  /*0320*/  VOTEU.ANY UR6, UPT, PT ;  /* 0x0000000000067886 */ /* 0x000fe400038e0100 */
[----:B------:R-:W-:Y:S02]  /*0330*/  UFLO.U32 UR7, UR6 ;  /* 0x00000006000772bd */ /* 0x000fe400080e0000 */
[----:B0-----:R-:W0:Y:S03]  /*0340*/  POPC R11, UR6 ;  /* 0x00000006000b7d09 */ /* 0x001e260008000000 */
[----:B------:R-:W3:Y:S08]  /*0350*/  LDC R13, c[0x0][0x384] ;  /* 0x0000e100ff0d7b82 */ /* 0x000ef00000000800 */
[----:B------:R-:W0:Y:S01]  /*0360*/  LDC.64 R6, c[0x0][0x388] ;  /* 0x0000e200ff067b82 */ /* 0x000e220000000a00 */
[----:B--2---:R-:W-:Y:S01]  /*0370*/  IMAD.WIDE.U32 R4, R5, 0x4, R8 ;  /* 0x0000000405047825 */ /* 0x004fe200078e0008 */
[----:B-1----:R-:W-:-:S04]  /*0380*/  ISETP.EQ.U32.AND P0, PT, R0, UR7, PT ;  /* 0x0000000700007c0c */ /* 0x002fc8000bf02070 */
[----:B---3--:R1:W-:Y:S09]  /*0390*/  STG.E desc[UR4][R4.64], R13 ;  /* 0x0000000d04007986 */ /* 0x0083f2000c101904 */
[----:B0-----:R1:W-:Y:S01]  /*03a0*/  @P0 REDG.E.ADD.STRONG.GPU desc[UR4][R6.64], R11 ;  /* 0x0000000b0600098e */ /* 0x0013e2000c12e104 */
[----:B------:R-:W-:Y:S05]  /*03b0*/  BRA `(.L_x_70) ;  /* 0x0000000000047947 */ /* 0x000fea0003800000 */
.L_x_68:
[----:B------:R0:W-:Y:S02]  /*03c0*/  STG.E.U8 desc[UR4][R12.64], RZ ;  /* 0x000000ff0c007986 */ /* 0x0001e4000c101104 */
.L_x_70:
[----:B------:R-:W-:Y:S05]  /*03d0*/  BSYNC.RECONVERGENT B0 ;  /* 0x0000000000007941 */ /* 0x000fea0003800200 */
.L_x_64:
[----:B------:R-:W-:Y:S05]  /*03e0*/  WARPSYNC.ALL ;  /* 0x0000000000007948 */ /* 0x000fea0003800000 */
[----:B------:R-:W-:Y:S01]  /*03f0*/  STG.E.U8 desc[UR4][R2.64], RZ ;  /* 0x000000ff02007986 */ /* 0x000fe2000c101104 */
[----:B------:R-:W-:Y:S05]  /*0400*/  EXIT ;  /* 0x000000000000794d */ /* 0x000fea0003800000 */
.L_x_71:
        /* <DEDUP_REMOVED lines=15> */
.L_x_87:


//--------------------- .text.analyze             --------------------------
	.section	.text.analyze,"ax",@progbits
	.align	128
        .global         analyze
        .type           analyze,@function
        .size           analyze,(.L_x_88 - analyze)
        .other          analyze,@"STO_CUDA_ENTRY STV_DEFAULT"
analyze:
.text.analyze:
        /* <DEDUP_REMOVED lines=8> */
[----:B------:R-:W0:Y:S01]  /*0080*/  LDC.64 R2, c[0x0][0x398] ;  /* 0x0000e600ff027b82 */ /* 0x000e220000000a00 */
[----:B------:R-:W1:Y:S01]  /*0090*/  LDCU.64 UR6, c[0x0][0x358] ;  /* 0x00006b00ff0677ac */ /* 0x000e620008000a00 */
[----:B------:R-:W2:Y:S01]  /*00a0*/  LDCU UR4, c[0x0][0x384] ;  /* 0x00007080ff0477ac */ /* 0x000ea20008000800 */
[----:B0-----:R-:W-:-:S06]  /*00b0*/  IMAD.WIDE.U32 R2, R0, 0x4, R2 ;  /* 0x0000000400027825 */ /* 0x001fcc00078e0002 */
[----:B-1----:R-:W3:Y:S01]  /*00c0*/  LDG.E R2, desc[UR6][R2.64] ;  /* 0x0000000602027981 */ /* 0x002ee2000c1e1900 */
[----:B--2---:R-:W-:-:S06]  /*00d0*/  UIADD3 UR4, UPT, UPT, UR4, -0x1, URZ ;  /* 0xffffffff04047890 */ /* 0x004fcc000fffe0ff */
[----:B---3--:R-:W-:-:S13]  /*00e0*/  ISETP.NE.AND P0, PT, R2, UR4, PT ;  /* 0x0000000402007c0c */ /* 0x008fda000bf05270 */
[----:B------:R-:W-:Y:S05]  /*00f0*/  @P0 EXIT ;  /* 0x000000000000094d */ /* 0x000fea0003800000 */
[----:B------:R-:W0:Y:S02]  /*0100*/  LDC.64 R2, c[0x0][0x3a0] ;  /* 0x0000e800ff027b82 */ /* 0x000e240000000a00 */
[----:B0-----:R-:W-:-:S05]  /*0110*/  IMAD.WIDE.U32 R2, R0, 0x4, R2 ;  /* 0x0000000400027825 */ /* 0x001fca00078e0002 */
[----:B------:R-:W2:Y:S04]  /*0120*/  LDG.E R5, desc[UR6][R2.64] ;  /* 0x0000000602057981 */ /* 0x000ea8000c1e1900 */
[----:B------:R-:W2:Y:S02]  /*0130*/  LDG.E R6, desc[UR6][R2.64+0x4] ;  /* 0x0000040602067981 */ /* 0x000ea4000c1e1900 */
[----:B--2---:R-:W-:-:S13]  /*0140*/  ISETP.GE.U32.AND P0, PT, R5, R6, PT ;  /* 0x000000060500720c */ /* 0x004fda0003f06070 */
[----:B------:R-:W-:Y:S05]  /*0150*/  @P0 EXIT ;  /* 0x000000000000094d */ /* 0x000fea0003800000 */
[--C-:B------:R-:W-:Y:S01]  /*0160*/  IMAD.IADD R2, R6, 0x1, -R5.reuse ;  /* 0x0000000106027824 */ /* 0x100fe200078e0a05 */
[----:B------:R-:W-:Y:S01]  /*0170*/  BSSY.RECONVERGENT B0, `(.L_x_72) ;  /* 0x0000016000007945 */ /* 0x000fe20003800200 */
[----:B------:R-:W-:Y:S02]  /*0180*/  IMAD.IADD R3, R5, 0x1, -R6 ;  /* 0x0000000105037824 */ /* 0x000fe400078e0a06 */
[----:B------:R-:W-:Y:S01]  /*0190*/  IMAD.MOV.U32 R7, RZ, RZ, R5 ;  /* 0x000000ffff077224 */ /* 0x000fe200078e0005 */
[----:B------:R-:W-:Y:S02]  /*01a0*/  LOP3.LUT P1, R4, R2, 0x3, RZ, 0xc0, !PT ;  /* 0x0000000302047812 */ /* 0x000fe4000782c0ff */
[----:B------:R-:W-:-:S11]  /*01b0*/  ISETP.GT.U32.AND P0, PT, R3, -0x4, PT ;  /* 0xfffffffc0300780c */ /* 0x000fd60003f04070 */
[----:B------:R-:W-:Y:S05]  /*01c0*/  @!P1 BRA `(.L_x_73) ;  /* 0x0000000000409947 */ /* 0x000fea0003800000 */
[----:B------:R-:W0:Y:S01]  /*01d0*/  LDC.64 R2, c[0x0][0x3a8] ;  /* 0x0000ea00ff027b82 */ /* 0x000e220000000a00 */
[C-C-:B------:R-:W-:Y:S02]  /*01e0*/  IMAD.IADD R7, R5.reuse, 0x1, R4.reuse ;  /* 0x0000000105077824 */ /* 0x140fe400078e0204 */
[----:B------:R-:W-:Y:S02]  /*01f0*/  IMAD.MOV R8, RZ, RZ, -R4 ;  /* 0x000000ffff087224 */ /* 0x000fe400078e0a04 */
[----:B0-----:R-:W-:-:S07]  /*0200*/  IMAD.WIDE.U32 R2, R5, 0x4, R2 ;  /* 0x0000000405027825 */ /* 0x001fce00078e0002 */
.L_x_74:
[----:B0-----:R-:W2:Y:S01]  /*0210*/  LDG.E R9, desc[UR6][R2.64] ;  /* 0x0000000602097981 */ /* 0x001ea2000c1e1900 */
[----:B------:R-:W-:Y:S02]  /*0220*/  IADD3 R8, PT, PT, R8, 0x1, RZ ;  /* 0x0000000108087810 */ /* 0x000fe40007ffe0ff */
[----:B--2---:R-:W-:-:S13]  /*0230*/  ISETP.NE.AND P1, PT, R9, R0, PT ;  /* 0x000000000900720c */ /* 0x004fda0003f25270 */
[----:B------:R-:W0:Y:S02]  /*0240*/  @P1 LDC.64 R4, c[0x0][0x390] ;  /* 0x0000e400ff041b82 */ /* 0x000e240000000a00 */
[----:B0-----:R-:W-:Y:S01]  /*0250*/  @P1 IADD3 R4, P2, PT, R9, R4, RZ ;  /* 0x0000000409041210 */ /* 0x001fe20007f5e0ff */
[----:B------:R-:W-:-:S04]  /*0260*/  IMAD.MOV.U32 R9, RZ, RZ, 0x1 ;  /* 0x00000001ff097424 */ /* 0x000fc800078e00ff */
[----:B------:R-:W-:Y:S01]  /*0270*/  @P1 IMAD.X R5, RZ, RZ, R5, P2 ;  /* 0x000000ffff051224 */ /* 0x000fe200010e0605 */
[----:B------:R-:W-:-:S04]  /*0280*/  ISETP.NE.AND P2, PT, R8, RZ, PT ;  /* 0x000000ff0800720c */ /* 0x000fc80003f45270 */
[----:B------:R0:W-:Y:S01]  /*0290*/  @P1 STG.E.U8 desc[UR6][R4.64], R9 ;  /* 0x0000000904001986 */ /* 0x0001e2000c101106 */
[----:B------:R-:W-:-:S05]  /*02a0*/  IADD3 R2, P1, PT, R2, 0x4, RZ ;  /* 0x0000000402027810 */ /* 0x000fca0007f3e0ff */
[----:B------:R-:W-:-:S03]  /*02b0*/  IMAD.X R3, RZ, RZ, R3, P1 ;  /* 0x000000ffff037224 */ /* 0x000fc600008e0603 */
[----:B------:R-:W-:Y:S05]  /*02c0*/  @P2 BRA `(.L_x_74) ;  /* 0xfffffffc00d02947 */ /* 0x000fea000383ffff */
.L_x_73:
[----:B------:R-:W-:Y:S05]  /*02d0*/  BSYNC.RECONVERGENT B0 ;  /* 0x0000000000007941 */ /* 0x000fea0003800200 */
.L_x_72:
[----:B------:R-:W-:Y:S05]  /*02e0*/  @P0 EXIT ;  /* 0x000000000000094d */ /* 0x000fea0003800000 */
[----:B------:R-:W1:Y:S01]  /*02f0*/  LDC.64 R2, c[0x0][0x3a8] ;  /* 0x0000ea00ff027b82 */ /* 0x000e620000000a00 */
[C---:B0-----:R-:W-:Y:S02]  /*0300*/  IMAD.IADD R4, R7.reuse, 0x1, -R6 ;  /* 0x0000000107047824 */ /* 0x041fe400078e0a06 */
[----:B-1----:R-:W-:-:S03]  /*0310*/  IMAD.WIDE.U32 R2, R7, 0x4, R2 ;  /* 0x0000000407027825 */ /* 0x002fc600078e0002 */
[----:B------:R-:W-:-:S05]  /*0320*/  IADD3 R2, P0, PT, R2, 0x8, RZ ;  /* 0x0000000802027810 */ /* 0x000fca0007f1e0ff */
[----:B------:R-:W-:-:S08]  /*0330*/  IMAD.X R3, RZ, RZ, R3, P0 ;  /* 0x000000ffff037224 */ /* 0x000fd000000e0603 */
.L_x_75:
[----:B------:R-:W2:Y:S01]  /*0340*/  LDG.E R7, desc[UR6][R2.64+-0x8] ;  /* 0xfffff80602077981 */ /* 0x000ea2000c1e1900 */
[----:B------:R-:W-:Y:S01]  /*0350*/  IMAD.MOV.U32 R10, RZ, RZ, 0x1 ;  /* 0x00000001ff0a7424 */ /* 0x000fe200078e00ff */
[----:B--2---:R-:W-:-:S13]  /*0360*/  ISETP.NE.AND P0, PT, R7, R0, PT ;  /* 0x000000000700720c */ /* 0x004fda0003f05270 */
[----:B0-----:R-:W0:Y:S02]  /*0370*/  @P0 LDC.64 R8, c[0x0][0x390] ;  /* 0x0000e400ff080b82 */ /* 0x001e240000000a00 */
[----:B0-----:R-:W-:-:S04]  /*0380*/  @P0 IADD3 R6, P1, PT, R7, R8, RZ ;  /* 0x0000000807060210 */ /* 0x001fc80007f3e0ff */
[----:B------:R-:W-:-:S05]  /*0390*/  @P0 IADD3.X R7, PT, PT, RZ, R9, RZ, P1, !PT ;  /* 0x00000009ff070210 */ /* 0x000fca0000ffe4ff */
[----:B------:R0:W-:Y:S04]  /*03a0*/  @P0 STG.E.U8 desc[UR6][R6.64], R10 ;  /* 0x0000000a06000986 */ /* 0x0001e8000c101106 */
[----:B------:R-:W2:Y:S01]  /*03b0*/  LDG.E R9, desc[UR6][R2.64+-0x4] ;  /* 0xfffffc0602097981 */ /* 0x000ea2000c1e1900 */
[----:B------:R-:W-:Y:S01]  /*03c0*/  IMAD.MOV.U32 R5, RZ, RZ, 0x1 ;  /* 0x00000001ff057424 */ /* 0x000fe200078e00ff */
[----:B--2---:R-:W-:-:S13]  /*03d0*/  ISETP.NE.AND P0, PT, R9, R0, PT ;  /* 0x000000000900720c */ /* 0x004fda0003f05270 */
[----:B------:R-:W1:Y:S01]  /*03e0*/  @P0 LDC.64 R12, c[0x0][0x390] ;  /* 0x0000e400ff0c0b82 */ /* 0x000e620000000a00 */
[----:B0-----:R-:W-:Y:S02]  /*03f0*/  @P0 PRMT R7, R5, 0x7610, R7 ;  /* 0x0000761005070816 */ /* 0x001fe40000000007 */
[----:B-1----:R-:W-:-:S05]  /*0400*/  @P0 IADD3 R8, P1, PT, R9, R12, RZ ;  /* 0x0000000c09080210 */ /* 0x002fca0007f3e0ff */
[----:B------:R-:W-:-:S05]  /*0410*/  @P0 IMAD.X R9, RZ, RZ, R13, P1 ;  /* 0x000000ffff090224 */ /* 0x000fca00008e060d */
[----:B------:R0:W-:Y:S04]  /*0420*/  @P0 STG.E.U8 desc[UR6][R8.64], R7 ;  /* 0x0000000708000986 */ /* 0x0001e8000c101106 */
[----:B------:R-:W2:Y:S02]  /*0430*/  LDG.E R5, desc[UR6][R2.64] ;  /* 0x0000000602057981 */ /* 0x000ea4000c1e1900 */
[----:B--2---:R-:W-:-:S13]  /*0440*/  ISETP.NE.AND P0, PT, R5, R0, PT ;  /* 0x000000000500720c */ /* 0x004fda0003f05270 */
[----:B------:R-:W1:Y:S02]  /*0450*/  @P0 LDC.64 R10, c[0x0][0x390] ;  /* 0x0000e400ff0a0b82 */ /* 0x000e640000000a00 */
[----:B-1----:R-:W-:Y:S01]  /*0460*/  @P0 IADD3 R6, P1, PT, R5, R10, RZ ;  /* 0x0000000a05060210 */ /* 0x002fe20007f3e0ff */
[----:B------:R-:W-:-:S04]  /*0470*/  IMAD.MOV.U32 R5, RZ, RZ, 0x1 ;  /* 0x00000001ff057424 */ /* 0x000fc800078e00ff */
[----:B0-----:R-:W-:Y:S01]  /*0480*/  @P0 IMAD.X R7, RZ, RZ, R11, P1 ;  /* 0x000000ffff070224 */ /* 0x001fe200008e060b */
[----:B------:R-:W-:-:S05]  /*0490*/  @P0 PRMT R9, R5, 0x7610, R9 ;  /* 0x0000761005090816 */ /* 0x000fca0000000009 */
[----:B------:R0:W-:Y:S04]  /*04a0*/  @P0 STG.E.U8 desc[UR6][R6.64], R9 ;  /* 0x0000000906000986 */ /* 0x0001e8000c101106 */
[----:B------:R-:W2:Y:S01]  /*04b0*/  LDG.E R5, desc[UR6][R2.64+0x4] ;  /* 0x0000040602057981 */ /* 0x000ea2000c1e1900 */
[----:B------:R-:W-:Y:S01]  /*04c0*/  VIADD R4, R4, 0x4 ;  /* 0x0000000404047836 */ /* 0x000fe20000000000 */
[----:B--2---:R-:W-:-:S13]  /*04d0*/  ISETP.NE.AND P0, PT, R5, R0, PT ;  /* 0x000000000500720c */ /* 0x004fda0003f05270 */
[----:B------:R-:W1:Y:S02]  /*04e0*/  @P0 LDC.64 R10, c[0x0][0x390] ;  /* 0x0000e400ff0a0b82 */ /* 0x000e640000000a00 */
[----:B-1----:R-:W-:Y:S01]  /*04f0*/  @P0 IADD3 R8, P1, PT, R5, R10, RZ ;  /* 0x0000000a05080210 */ /* 0x002fe20007f3e0ff */
[----:B------:R-:W-:-:S04]  /*0500*/  HFMA2 R5, -RZ, RZ, 0, 5.9604644775390625e-08 ;  /* 0x00000001ff057431 */ /* 0x000fc800000001ff */
[----:B0-----:R-:W-:Y:S01]  /*0510*/  @P0 IMAD.X R9, RZ, RZ, R11, P1 ;  /* 0x000000ffff090224 */ /* 0x001fe200008e060b */
[----:B------:R-:W-:-:S04]  /*0520*/  ISETP.NE.AND P1, PT, R4, RZ, PT ;  /* 0x000000ff0400720c */ /* 0x000fc80003f25270 */
[----:B------:R0:W-:Y:S01]  /*0530*/  @P0 STG.E.U8 desc[UR6][R8.64], R5 ;  /* 0x0000000508000986 */ /* 0x0001e2000c101106 */
[----:B------:R-:W-:-:S05]  /*0540*/  IADD3 R2, P0, PT, R2, 0x10, RZ ;  /* 0x0000001002027810 */ /* 0x000fca0007f1e0ff */
[----:B------:R-:W-:-:S03]  /*0550*/  IMAD.X R3, RZ, RZ, R3, P0 ;  /* 0x000000ffff037224 */ /* 0x000fc600000e0603 */
[----:B------:R-:W-:Y:S05]  /*0560*/  @P1 BRA `(.L_x_75) ;  /* 0xfffffffc00741947 */ /* 0x000fea000383ffff */
[----:B------:R-:W-:Y:S05]  /*0570*/  EXIT ;  /* 0x000000000000794d */ /* 0x000fea0003800000 */
.L_x_76:
        /* <DEDUP_REMOVED lines=16> */
.L_x_88:


//--------------------- .text.find_roots          --------------------------
	.section	.text.find_roots,"ax",@progbits
	.align	128
        .global         find_roots
        .type           find_roots,@function
        .size           find_roots,(.L_x_89 - find_roots)
        .other          find_roots,@"STO_CUDA_ENTRY STV_DEFAULT"
find_roots:
.text.find_roots:
[----:B------:R-:W-:Y:S01]  /*0000*/  LDC R1, c[0x0][0x37c] ;  /* 0x0000df00ff017b82 */ /* 0x000fe20000000800 */
[----:B------:R-:W0:Y:S07]  /*0010*/  S2R R9, SR_CTAID.X ;  /* 0x0000000000097919 */ /* 0x000e2e0000002500 */
[----:B------:R-:W1:Y:S01]  /*0020*/  LDC R4, c[0x0][0x380] ;  /* 0x0000e000ff047b82 */ /* 0x000e620000000800 */
[----:B------:R-:W0:Y:S01]  /*0030*/  LDCU UR4, c[0x0][0x360] ;  /* 0x00006c00ff0477ac */ /* 0x000e220008000800 */
[----:B------:R-:W0:Y:S02]  /*0040*/  S2R R0, SR_TID.X ;  /* 0x0000000000007919 */ /* 0x000e240000002100 */
[----:B0-----:R-:W-:-:S05]  /*0050*/  IMAD R9, R9, UR4, R0 ;  /* 0x0000000409097c24 */ /* 0x001fca000f8e0200 */
[----:B-1----:R-:W-:-:S13]  /*0060*/  ISETP.GE.U32.AND P0, PT, R9, R4, PT ;  /* 0x000000040900720c */ /* 0x002fda0003f06070 */
[----:B------:R-:W-:Y:S05]  /*0070*/  @P0 EXIT ;  /* 0x000000000000094d */ /* 0x000fea0003800000 */
[----:B------:R-:W0:Y:S01]  /*0080*/  LDC.64 R2, c[0x0][0x398] ;  /* 0x0000e600ff027b82 */ /* 0x000e220000000a00 */
[----:B------:R-:W1:Y:S01]  /*0090*/  LDCU.64 UR4, c[0x0][0x358] ;  /* 0x00006b00ff0477ac */ /* 0x000e620008000a00 */
[----:B0-----:R-:W-:-:S05]  /*00a0*/  IMAD.WIDE.U32 R2, R9, 0x4, R2 ;  /* 0x0000000409027825 */ /* 0x001fca00078e0002 */
[----:B-1----:R-:W2:Y:S04]  /*00b0*/  LDG.E R0, desc[UR4][R2.64+0x4] ;  /* 0x0000040402007981 */ /* 0x002ea8000c1e1900 */
[----:B------:R-:W2:Y:S02]  /*00c0*/  LDG.E R5, desc[UR4][R2.64] ;  /* 0x0000000402057981 */ /* 0x000ea4000c1e1900 */
[----:B--2---:R-:W-:-:S05]  /*00d0*/  IMAD.IADD R0, R0, 0x1, -R5 ;  /* 0x0000000100007824 */ /* 0x004fca00078e0a05 */
[----:B------:R-:W-:-:S13]  /*00e0*/  ISETP.NE.AND P0, PT, R0, 0x1, PT ;  /* 0x000000010000780c */ /* 0x000fda0003f05270 */
[----:B------:R-:W-:Y:S05]  /*00f0*/  @P0 BRA `(.L_x_77) ;  /* 0x0000000000400947 */ /* 0x000fea0003800000 */
[----:B------:R-:W0:Y:S01]  /*0100*/  S2R R0, SR_LANEID ;  /* 0x0000000000007919 */ /* 0x000e220000000000 */
[----:B------:R-:W1:Y:S01]  /*0110*/  LDC.64 R2, c[0x0][0x390] ;  /* 0x0000e400ff027b82 */ /* 0x000e620000000a00 */
[----:B------:R-:W2:Y:S01]  /*0120*/  LDCU.64 UR8, c[0x0][0x3a8] ;  /* 0x00007500ff0877ac */ /* 0x000ea20008000a00 */
[----:B------:R-:W-:Y:S02]  /*0130*/  VOTEU.ANY UR6, UPT, PT ;  /* 0x0000000000067886 */ /* 0x000fe400038e0100 */
[----:B------:R-:W-:-:S04]  /*0140*/  UFLO.U32 UR7, UR6 ;  /* 0x00000006000772bd */ /* 0x000fc800080e0000 */
[----:B------:R-:W3:Y:S01]  /*0150*/  LDC.64 R4, c[0x0][0x388] ;  /* 0x0000e200ff047b82 */ /* 0x000ee20000000a00 */
[----:B------:R-:W3:Y:S01]  /*0160*/  POPC R11, UR6 ;  /* 0x00000006000b7d09 */ /* 0x000ee20008000000 */
[----:B--2---:R-:W-:-:S04]  /*0170*/  IADD3 R6, P1, PT, R9, UR8, RZ ;  /* 0x0000000809067c10 */ /* 0x004fc8000ff3e0ff */
[----:B------:R-:W-:Y:S01]  /*0180*/  IADD3.X R7, PT, PT, RZ, UR9, RZ, P1, !PT ;  /* 0x00000009ff077c10 */ /* 0x000fe20008ffe4ff */
[----:B-1----:R-:W-:Y:S01]  /*0190*/  IMAD.WIDE.U32 R2, R9, 0x4, R2 ;  /* 0x0000000409027825 */ /* 0x002fe200078e0002 */
[----:B0-----:R-:W-:-:S03]  /*01a0*/  ISETP.EQ.U32.AND P0, PT, R0, UR7, PT ;  /* 0x0000000700007c0c */ /* 0x001fc6000bf02070 */
[----:B------:R-:W-:-:S05]  /*01b0*/  IMAD.MOV.U32 R0, RZ, RZ, 0x1 ;  /* 0x00000001ff007424 */ /* 0x000fca00078e00ff */
[----:B------:R-:W-:Y:S04]  /*01c0*/  STG.E.U8 desc[UR4][R6.64], R0 ;  /* 0x0000000006007986 */ /* 0x000fe8000c101104 */
[----:B------:R-:W-:Y:S04]  /*01d0*/  STG.E desc[UR4][R2.64], RZ ;  /* 0x000000ff02007986 */ /* 0x000fe8000c101904 */
[----:B---3--:R-:W-:Y:S01]  /*01e0*/  @P0 REDG.E.ADD.STRONG.GPU desc[UR4][R4.64], R11 ;  /* 0x0000000b0400098e */ /* 0x008fe2000c12e104 */
[----:B------:R-:W-:Y:S05]  /*01f0*/  EXIT ;  /* 0x000000000000794d */ /* 0x000fea0003800000 */
.L_x_77:
[----:B------:R-:W0:Y:S01]  /*0200*/  LDC.64 R2, c[0x0][0x390] ;  /* 0x0000e400ff027b82 */ /* 0x000e220000000a00 */
[----:B------:R-:W1:Y:S02]  /*0210*/  LDCU.64 UR6, c[0x0][0x3a8] ;  /* 0x00007500ff0677ac */ /* 0x000e640008000a00 */
[----:B-1----:R-:W-:-:S04]  /*0220*/  IADD3 R6, P0, PT, R9, UR6, RZ ;  /* 0x0000000609067c10 */ /* 0x002fc8000ff1e0ff */
[----:B------:R-:W-:Y:S01]  /*0230*/  IADD3.X R7, PT, PT, RZ, UR7, RZ, P0, !PT ;  /* 0x00000007ff077c10 */ /* 0x000fe200087fe4ff */
[----:B0-----:R-:W-:-:S04]  /*0240*/  IMAD.WIDE.U32 R2, R9, 0x4, R2 ;  /* 0x0000000409027825 */ /* 0x001fc800078e0002 */
[----:B------:R-:W-:Y:S04]  /*0250*/  STG.E.U8 desc[UR4][R6.64], RZ ;  /* 0x000000ff06007986 */ /* 0x000fe8000c101104 */
[----:B------:R-:W-:Y:S01]  /*0260*/  STG.E desc[UR4][R2.64], R4 ;  /* 0x0000000402007986 */ /* 0x000fe2000c101904 */
[----:B------:R-:W-:Y:S05]  /*0270*/  EXIT ;  /* 0x000000000000794d */ /* 0x000fea0003800000 */
.L_x_78:
        /* <DEDUP_REMOVED lines=16> */
.L_x_89:


//--------------------- .nv.shared.reserved.0     --------------------------
	.section	.nv.shared.reserved.0,"aw",@nobits
	.weak		__nv_reservedSMEM_offset_0_alias
	.size		__nv_reservedSMEM_offset_0_alias, 0, 64
	.other		__nv_reservedSMEM_offset_0_alias,@"STO_CUDA_RESERVED_SHARED STV_DEFAULT"
__nv_reservedSMEM_offset_0_alias:
	.zero		0
	.zero		64


//--------------------- .nv.global                --------------------------
	.section	.nv.global,"aw",@nobits
	.align	4
.nv.global:
	.type		stack_id,@object
	.size		stack_id,(.L_0 - stack_id)
stack_id:
	.zero		4
.L_0:


//--------------------- .nv.constant0.solve_upper_double --------------------------
	.section	.nv.constant0.solve_upper_double,"a",@progbits
	.sectionflags	@""
	.align	4
.nv.constant0.solve_upper_double:
	.zero		952


//--------------------- .nv.constant0.solve_upper_float --------------------------
	.section	.nv.constant0.solve_upper_float,"a",@progbits
	.sectionflags	@""
	.align	4
.nv.constant0.solve_upper_float:
	.zero		952


//--------------------- .nv.constant0.solve_lower_double --------------------------
	.section	.nv.constant0.solve_lower_double,"a",@progbits
	.sectionflags	@""
	.align	4
.nv.constant0.solve_lower_double:
	.zero		952


//--------------------- .nv.constant0.solve_lower_float --------------------------
	.section	.nv.constant0.solve_lower_float,"a",@progbits
	.sectionflags	@""
	.align	4
.nv.constant0.solve_lower_float:
	.zero		952


//--------------------- .nv.constant0.find_roots_in_candidates --------------------------
	.section	.nv.constant0.find_roots_in_candidates,"a",@progbits
	.sectionflags	@""
	.align	4
.nv.constant0.find_roots_in_candidates:
	.zero		952


//--------------------- .nv.constant0.analyze     --------------------------
	.section	.nv.constant0.analyze,"a",@progbits
	.sectionflags	@""
	.align	4
.nv.constant0.analyze:
	.zero		944


//--------------------- .nv.constant0.find_roots  --------------------------
	.section	.nv.constant0.find_roots,"a",@progbits
	.sectionflags	@""
	.align	4
.nv.constant0.find_roots:
	.zero		944


//--------------------- SYMBOLS --------------------------

	.type		.nv.reservedSmem.offset0,@object
	.size		.nv.reservedSmem.offset0,0x4
